	.target	sm_90a

	.elftype	@"ET_EXEC"


//--------------------- .note.nv.tkinfo           --------------------------
	.section	.note.nv.tkinfo,"",@"SHT_NOTE"
	.sectionflags	@"SHF_NOTE_NV_TKINFO"
	.tkinfo
        /*0018*/ 	.word	0x00000002
        /*0030*/ 	.string	""
        /*0030*/ 	.string	"ptxas"
        /*0030*/ 	.string	"Cuda compilation tools, release 13.0, V13.0.88"
        /*0030*/ 	.string	"Build cuda_13.0.r13.0/compiler.36424714_0"
        /*0030*/ 	.string	"-arch sm_90a -m 64 "



//--------------------- .note.nv.cuinfo           --------------------------
	.section	.note.nv.cuinfo,"",@"SHT_NOTE"
	.sectionflags	@"SHF_NOTE_NV_CUINFO"
        /*0018*/ 	.short	0x0002
        /*001a*/ 	.short	0x005a
        /*001c*/ 	.short	0x0082
	.zero		2


//--------------------- .nv.info                  --------------------------
	.section	.nv.info,"",@"SHT_CUDA_INFO"
	.align	4


	//----- nvinfo : EIATTR_REGCOUNT
	.align		4
        /*0000*/ 	.byte	0x04, 0x2f
        /*0002*/ 	.short	(.L_12 - .L_11)
	.align		4
.L_11:
        /*0004*/ 	.word	index@(_ZN7cutlass13device_kernelIN5flash19enable_sm80_to_sm89INS1_16FlashAttnFwdSm80INS1_25CollectiveMainloopFwdSm80ILi4ELi1ELb0EN4cute5tupleIJNS5_1CILi128EEENS7_ILi112EEENS7_ILi64EEEEEELi64ENS_10bfloat16_tEfNS_4arch4Sm80ELb1ELb0ELb1ELb1ELb0ELb1ELb1ELb0EEENS1_21CollectiveEpilogueFwdINS6_IJS8_SA_S9_EEENS6_IJNS7_ILi1EEESI_SI_EEESC_SE_Li128ELb1ELb1ELb0ELb0EEENS1_19SingleTileSchedulerILb1ELb0ELb1ELi128EEEEEEEEEvNT_6ParamsE)
        /*0008*/ 	.word	0x00000004


	//----- nvinfo : EIATTR_FRAME_SIZE
	.align		4
.L_12:
        /*000c*/ 	.byte	0x04, 0x11
        /*000e*/ 	.short	(.L_14 - .L_13)
	.align		4
.L_13:
        /*0010*/ 	.word	index@(_ZN7cutlass13device_kernelIN5flash19enable_sm80_to_sm89INS1_16FlashAttnFwdSm80INS1_25CollectiveMainloopFwdSm80ILi4ELi1ELb0EN4cute5tupleIJNS5_1CILi128EEENS7_ILi112EEENS7_ILi64EEEEEELi64ENS_10bfloat16_tEfNS_4arch4Sm80ELb1ELb0ELb1ELb1ELb0ELb1ELb1ELb0EEENS1_21CollectiveEpilogueFwdINS6_IJS8_SA_S9_EEENS6_IJNS7_ILi1EEESI_SI_EEESC_SE_Li128ELb1ELb1ELb0ELb0EEENS1_19SingleTileSchedulerILb1ELb0ELb1ELi128EEEEEEEEEvNT_6ParamsE)
        /*0014*/ 	.word	0x00000000


	//----- nvinfo : EIATTR_REGCOUNT
	.align		4
.L_14:
        /*0018*/ 	.byte	0x04, 0x2f
        /*001a*/ 	.short	(.L_16 - .L_15)
	.align		4
.L_15:
        /*001c*/ 	.word	index@(_ZN7cutlass13device_kernelIN5flash19enable_sm80_to_sm89INS1_16FlashAttnFwdSm80INS1_25CollectiveMainloopFwdSm80ILi4ELi1ELb0EN4cute5tupleIJNS5_1CILi128EEENS7_ILi112EEENS7_ILi64EEEEEELi64ENS_10bfloat16_tEfNS_4arch4Sm80ELb1ELb0ELb1ELb1ELb0ELb0ELb1ELb0EEENS1_21CollectiveEpilogueFwdINS6_IJS8_SA_S9_EEENS6_IJNS7_ILi1EEESI_SI_EEESC_SE_Li128ELb1ELb1ELb0ELb0EEENS1_19SingleTileSchedulerILb1ELb0ELb1ELi128EEEEEEEEEvNT_6ParamsE)
        /*0020*/ 	.word	0x00000004


	//----- nvinfo : EIATTR_FRAME_SIZE
	.align		4
.L_16:
        /*0024*/ 	.byte	0x04, 0x11
        /*0026*/ 	.short	(.L_18 - .L_17)
	.align		4
.L_17:
        /*0028*/ 	.word	index@(_ZN7cutlass13device_kernelIN5flash19enable_sm80_to_sm89INS1_16FlashAttnFwdSm80INS1_25CollectiveMainloopFwdSm80ILi4ELi1ELb0EN4cute5tupleIJNS5_1CILi128EEENS7_ILi112EEENS7_ILi64EEEEEELi64ENS_10bfloat16_tEfNS_4arch4Sm80ELb1ELb0ELb1ELb1ELb0ELb0ELb1ELb0EEENS1_21CollectiveEpilogueFwdINS6_IJS8_SA_S9_EEENS6_IJNS7_ILi1EEESI_SI_EEESC_SE_Li128ELb1ELb1ELb0ELb0EEENS1_19SingleTileSchedulerILb1ELb0ELb1ELi128EEEEEEEEEvNT_6ParamsE)
        /*002c*/ 	.word	0x00000000


	//----- nvinfo : EIATTR_REGCOUNT
	.align		4
.L_18:
        /*0030*/ 	.byte	0x04, 0x2f
        /*0032*/ 	.short	(.L_20 - .L_19)
	.align		4
.L_19:
        /*0034*/ 	.word	index@(_ZN7cutlass13device_kernelIN5flash19enable_sm80_to_sm89INS1_16FlashAttnFwdSm80INS1_25CollectiveMainloopFwdSm80ILi4ELi1ELb0EN4cute5tupleIJNS5_1CILi128EEENS7_ILi112EEENS7_ILi64EEEEEELi64ENS_10bfloat16_tEfNS_4arch4Sm80ELb1ELb0ELb1ELb0ELb0ELb0ELb1ELb0EEENS1_21CollectiveEpilogueFwdINS6_IJS8_SA_S9_EEENS6_IJNS7_ILi1EEESI_SI_EEESC_SE_Li128ELb0ELb1ELb0ELb0EEENS1_30DynamicPersistentTileSchedulerILi128ELi128ELb0ELb1ELb0EEEEEEEEEvNT_6ParamsE)
        /*0038*/ 	.word	0x00000004


	//----- nvinfo : EIATTR_FRAME_SIZE
	.align		4
.L_20:
        /*003c*/ 	.byte	0x04, 0x11
        /*003e*/ 	.short	(.L_22 - .L_21)
	.align		4
.L_21:
        /*0040*/ 	.word	index@(_ZN7cutlass13device_kernelIN5flash19enable_sm80_to_sm89INS1_16FlashAttnFwdSm80INS1_25CollectiveMainloopFwdSm80ILi4ELi1ELb0EN4cute5tupleIJNS5_1CILi128EEENS7_ILi112EEENS7_ILi64EEEEEELi64ENS_10bfloat16_tEfNS_4arch4Sm80ELb1ELb0ELb1ELb0ELb0ELb0ELb1ELb0EEENS1_21CollectiveEpilogueFwdINS6_IJS8_SA_S9_EEENS6_IJNS7_ILi1EEESI_SI_EEESC_SE_Li128ELb0ELb1ELb0ELb0EEENS1_30DynamicPersistentTileSchedulerILi128ELi128ELb0ELb1ELb0EEEEEEEEEvNT_6ParamsE)
        /*0044*/ 	.word	0x00000000


	//----- nvinfo : EIATTR_REGCOUNT
	.align		4
.L_22:
        /*0048*/ 	.byte	0x04, 0x2f
        /*004a*/ 	.short	(.L_24 - .L_23)
	.align		4
.L_23:
        /*004c*/ 	.word	index@(_ZN7cutlass13device_kernelIN5flash19enable_sm80_to_sm89INS1_16FlashAttnFwdSm80INS1_25CollectiveMainloopFwdSm80ILi4ELi1ELb0EN4cute5tupleIJNS5_1CILi128EEENS7_ILi96EEENS7_ILi64EEEEEELi64ENS_10bfloat16_tEfNS_4arch4Sm80ELb0ELb1ELb1ELb1ELb0ELb1ELb1ELb0EEENS1_21CollectiveEpilogueFwdINS6_IJS8_SA_S9_EEENS6_IJNS7_ILi1EEESI_SI_EEESC_SE_Li128ELb1ELb1ELb0ELb0EEENS1_19SingleTileSchedulerILb1ELb0ELb1ELi128EEEEEEEEEvNT_6ParamsE)
        /*0050*/ 	.word	0x00000004


	//----- nvinfo : EIATTR_FRAME_SIZE
	.align		4
.L_24:
        /*0054*/ 	.byte	0x04, 0x11
        /*0056*/ 	.short	(.L_26 - .L_25)
	.align		4
.L_25:
        /*0058*/ 	.word	index@(_ZN7cutlass13device_kernelIN5flash19enable_sm80_to_sm89INS1_16FlashAttnFwdSm80INS1_25CollectiveMainloopFwdSm80ILi4ELi1ELb0EN4cute5tupleIJNS5_1CILi128EEENS7_ILi96EEENS7_ILi64EEEEEELi64ENS_10bfloat16_tEfNS_4arch4Sm80ELb0ELb1ELb1ELb1ELb0ELb1ELb1ELb0EEENS1_21CollectiveEpilogueFwdINS6_IJS8_SA_S9_EEENS6_IJNS7_ILi1EEESI_SI_EEESC_SE_Li128ELb1ELb1ELb0ELb0EEENS1_19SingleTileSchedulerILb1ELb0ELb1ELi128EEEEEEEEEvNT_6ParamsE)
        /*005c*/ 	.word	0x00000000


	//----- nvinfo : EIATTR_REGCOUNT
	.align		4
.L_26:
        /*0060*/ 	.byte	0x04, 0x2f
        /*0062*/ 	.short	(.L_28 - .L_27)
	.align		4
.L_27:
        /*0064*/ 	.word	index@(_ZN7cutlass13device_kernelIN5flash19enable_sm80_to_sm89INS1_16FlashAttnFwdSm80INS1_25CollectiveMainloopFwdSm80ILi4ELi1ELb0EN4cute5tupleIJNS5_1CILi128EEENS7_ILi96EEENS7_ILi64EEEEEELi64ENS_10bfloat16_tEfNS_4arch4Sm80ELb0ELb1ELb1ELb1ELb0ELb0ELb1ELb0EEENS1_21CollectiveEpilogueFwdINS6_IJS8_SA_S9_EEENS6_IJNS7_ILi1EEESI_SI_EEESC_SE_Li128ELb1ELb1ELb0ELb0EEENS1_19SingleTileSchedulerILb1ELb0ELb1ELi128EEEEEEEEEvNT_6ParamsE)
        /*0068*/ 	.word	0x00000004


	//----- nvinfo : EIATTR_FRAME_SIZE
	.align		4
.L_28:
        /*006c*/ 	.byte	0x04, 0x11
        /*006e*/ 	.short	(.L_30 - .L_29)
	.align		4
.L_29:
        /*0070*/ 	.word	index@(_ZN7cutlass13device_kernelIN5flash19enable_sm80_to_sm89INS1_16FlashAttnFwdSm80INS1_25CollectiveMainloopFwdSm80ILi4ELi1ELb0EN4cute5tupleIJNS5_1CILi128EEENS7_ILi96EEENS7_ILi64EEEEEELi64ENS_10bfloat16_tEfNS_4arch4Sm80ELb0ELb1ELb1ELb1ELb0ELb0ELb1ELb0EEENS1_21CollectiveEpilogueFwdINS6_IJS8_SA_S9_EEENS6_IJNS7_ILi1EEESI_SI_EEESC_SE_Li128ELb1ELb1ELb0ELb0EEENS1_19SingleTileSchedulerILb1ELb0ELb1ELi128EEEEEEEEEvNT_6ParamsE)
        /*0074*/ 	.word	0x00000000


	//----- nvinfo : EIATTR_REGCOUNT
	.align		4
.L_30:
        /*0078*/ 	.byte	0x04, 0x2f
        /*007a*/ 	.short	(.L_32 - .L_31)
	.align		4
.L_31:
        /*007c*/ 	.word	index@(_ZN7cutlass13device_kernelIN5flash19enable_sm80_to_sm89INS1_16FlashAttnFwdSm80INS1_25CollectiveMainloopFwdSm80ILi4ELi1ELb0EN4cute5tupleIJNS5_1CILi128EEENS7_ILi96EEENS7_ILi64EEEEEELi64ENS_10bfloat16_tEfNS_4arch4Sm80ELb0ELb1ELb1ELb0ELb0ELb0ELb1ELb0EEENS1_21CollectiveEpilogueFwdINS6_IJS8_SA_S9_EEENS6_IJNS7_ILi1EEESI_SI_EEESC_SE_Li128ELb0ELb1ELb0ELb0EEENS1_19SingleTileSchedulerILb0ELb0ELb1ELi128EEEEEEEEEvNT_6ParamsE)
        /*0080*/ 	.word	0x00000004


	//----- nvinfo : EIATTR_FRAME_SIZE
	.align		4
.L_32:
        /*0084*/ 	.byte	0x04, 0x11
        /*0086*/ 	.short	(.L_34 - .L_33)
	.align		4
.L_33:
        /*0088*/ 	.word	index@(_ZN7cutlass13device_kernelIN5flash19enable_sm80_to_sm89INS1_16FlashAttnFwdSm80INS1_25CollectiveMainloopFwdSm80ILi4ELi1ELb0EN4cute5tupleIJNS5_1CILi128EEENS7_ILi96EEENS7_ILi64EEEEEELi64ENS_10bfloat16_tEfNS_4arch4Sm80ELb0ELb1ELb1ELb0ELb0ELb0ELb1ELb0EEENS1_21CollectiveEpilogueFwdINS6_IJS8_SA_S9_EEENS6_IJNS7_ILi1EEESI_SI_EEESC_SE_Li128ELb0ELb1ELb0ELb0EEENS1_19SingleTileSchedulerILb0ELb0ELb1ELi128EEEEEEEEEvNT_6ParamsE)
        /*008c*/ 	.word	0x00000000


	//----- nvinfo : EIATTR_REGCOUNT
	.align		4
.L_34:
        /*0090*/ 	.byte	0x04, 0x2f
        /*0092*/ 	.short	(.L_36 - .L_35)
	.align		4
.L_35:
        /*0094*/ 	.word	index@(_ZN7cutlass13device_kernelIN5flash19enable_sm80_to_sm89INS1_16FlashAttnFwdSm80INS1_25CollectiveMainloopFwdSm80ILi4ELi1ELb0EN4cute5tupleIJNS5_1CILi128EEENS7_ILi112EEENS7_ILi64EEEEEELi64ENS_10bfloat16_tEfNS_4arch4Sm80ELb0ELb0ELb1ELb1ELb0ELb1ELb1ELb0EEENS1_21CollectiveEpilogueFwdINS6_IJS8_SA_S9_EEENS6_IJNS7_ILi1EEESI_SI_EEESC_SE_Li128ELb1ELb1ELb0ELb0EEENS1_19SingleTileSchedulerILb1ELb0ELb1ELi128EEEEEEEEEvNT_6ParamsE)
        /*0098*/ 	.word	0x00000004


	//----- nvinfo : EIATTR_FRAME_SIZE
	.align		4
.L_36:
        /*009c*/ 	.byte	0x04, 0x11
        /*009e*/ 	.short	(.L_38 - .L_37)
	.align		4
.L_37:
        /*00a0*/ 	.word	index@(_ZN7cutlass13device_kernelIN5flash19enable_sm80_to_sm89INS1_16FlashAttnFwdSm80INS1_25CollectiveMainloopFwdSm80ILi4ELi1ELb0EN4cute5tupleIJNS5_1CILi128EEENS7_ILi112EEENS7_ILi64EEEEEELi64ENS_10bfloat16_tEfNS_4arch4Sm80ELb0ELb0ELb1ELb1ELb0ELb1ELb1ELb0EEENS1_21CollectiveEpilogueFwdINS6_IJS8_SA_S9_EEENS6_IJNS7_ILi1EEESI_SI_EEESC_SE_Li128ELb1ELb1ELb0ELb0EEENS1_19SingleTileSchedulerILb1ELb0ELb1ELi128EEEEEEEEEvNT_6ParamsE)
        /*00a4*/ 	.word	0x00000000


	//----- nvinfo : EIATTR_REGCOUNT
	.align		4
.L_38:
        /*00a8*/ 	.byte	0x04, 0x2f
        /*00aa*/ 	.short	(.L_40 - .L_39)
	.align		4
.L_39:
        /*00ac*/ 	.word	index@(_ZN7cutlass13device_kernelIN5flash19enable_sm80_to_sm89INS1_16FlashAttnFwdSm80INS1_25CollectiveMainloopFwdSm80ILi4ELi1ELb0EN4cute5tupleIJNS5_1CILi128EEENS7_ILi112EEENS7_ILi64EEEEEELi64ENS_10bfloat16_tEfNS_4arch4Sm80ELb0ELb0ELb1ELb1ELb0ELb0ELb1ELb0EEENS1_21CollectiveEpilogueFwdINS6_IJS8_SA_S9_EEENS6_IJNS7_ILi1EEESI_SI_EEESC_SE_Li128ELb1ELb1ELb0ELb0EEENS1_19SingleTileSchedulerILb1ELb0ELb1ELi128EEEEEEEEEvNT_6ParamsE)
        /*00b0*/ 	.word	0x00000004


	//----- nvinfo : EIATTR_FRAME_SIZE
	.align		4
.L_40:
        /*00b4*/ 	.byte	0x04, 0x11
        /*00b6*/ 	.short	(.L_42 - .L_41)
	.align		4
.L_41:
        /*00b8*/ 	.word	index@(_ZN7cutlass13device_kernelIN5flash19enable_sm80_to_sm89INS1_16FlashAttnFwdSm80INS1_25CollectiveMainloopFwdSm80ILi4ELi1ELb0EN4cute5tupleIJNS5_1CILi128EEENS7_ILi112EEENS7_ILi64EEEEEELi64ENS_10bfloat16_tEfNS_4arch4Sm80ELb0ELb0ELb1ELb1ELb0ELb0ELb1ELb0EEENS1_21CollectiveEpilogueFwdINS6_IJS8_SA_S9_EEENS6_IJNS7_ILi1EEESI_SI_EEESC_SE_Li128ELb1ELb1ELb0ELb0EEENS1_19SingleTileSchedulerILb1ELb0ELb1ELi128EEEEEEEEEvNT_6ParamsE)
        /*00bc*/ 	.word	0x00000000


	//----- nvinfo : EIATTR_REGCOUNT
	.align		4
.L_42:
        /*00c0*/ 	.byte	0x04, 0x2f
        /*00c2*/ 	.short	(.L_44 - .L_43)
	.align		4
.L_43:
        /*00c4*/ 	.word	index@(_ZN7cutlass13device_kernelIN5flash19enable_sm80_to_sm89INS1_16FlashAttnFwdSm80INS1_25CollectiveMainloopFwdSm80ILi4ELi1ELb0EN4cute5tupleIJNS5_1CILi128EEENS7_ILi112EEENS7_ILi64EEEEEELi64ENS_10bfloat16_tEfNS_4arch4Sm80ELb0ELb0ELb1ELb0ELb0ELb0ELb1ELb0EEENS1_21CollectiveEpilogueFwdINS6_IJS8_SA_S9_EEENS6_IJNS7_ILi1EEESI_SI_EEESC_SE_Li128ELb0ELb1ELb0ELb0EEENS1_19SingleTileSchedulerILb0ELb0ELb1ELi128EEEEEEEEEvNT_6ParamsE)
        /*00c8*/ 	.word	0x00000004


	//----- nvinfo : EIATTR_FRAME_SIZE
	.align		4
.L_44:
        /*00cc*/ 	.byte	0x04, 0x11
        /*00ce*/ 	.short	(.L_46 - .L_45)
	.align		4
.L_45:
        /*00d0*/ 	.word	index@(_ZN7cutlass13device_kernelIN5flash19enable_sm80_to_sm89INS1_16FlashAttnFwdSm80INS1_25CollectiveMainloopFwdSm80ILi4ELi1ELb0EN4cute5tupleIJNS5_1CILi128EEENS7_ILi112EEENS7_ILi64EEEEEELi64ENS_10bfloat16_tEfNS_4arch4Sm80ELb0ELb0ELb1ELb0ELb0ELb0ELb1ELb0EEENS1_21CollectiveEpilogueFwdINS6_IJS8_SA_S9_EEENS6_IJNS7_ILi1EEESI_SI_EEESC_SE_Li128ELb0ELb1ELb0ELb0EEENS1_19SingleTileSchedulerILb0ELb0ELb1ELi128EEEEEEEEEvNT_6ParamsE)
        /*00d4*/ 	.word	0x00000000


	//----- nvinfo : EIATTR_MIN_STACK_SIZE
	.align		4
.L_46:
        /*00d8*/ 	.byte	0x04, 0x12
        /*00da*/ 	.short	(.L_48 - .L_47)
	.align		4
.L_47:
        /*00dc*/ 	.word	index@(_ZN7cutlass13device_kernelIN5flash19enable_sm80_to_sm89INS1_16FlashAttnFwdSm80INS1_25CollectiveMainloopFwdSm80ILi4ELi1ELb0EN4cute5tupleIJNS5_1CILi128EEENS7_ILi112EEENS7_ILi64EEEEEELi64ENS_10bfloat16_tEfNS_4arch4Sm80ELb0ELb0ELb1ELb0ELb0ELb0ELb1ELb0EEENS1_21CollectiveEpilogueFwdINS6_IJS8_SA_S9_EEENS6_IJNS7_ILi1EEESI_SI_EEESC_SE_Li128ELb0ELb1ELb0ELb0EEENS1_19SingleTileSchedulerILb0ELb0ELb1ELi128EEEEEEEEEvNT_6ParamsE)
        /*00e0*/ 	.word	0x00000000


	//----- nvinfo : EIATTR_MIN_STACK_SIZE
	.align		4
.L_48:
        /*00e4*/ 	.byte	0x04, 0x12
        /*00e6*/ 	.short	(.L_50 - .L_49)
	.align		4
.L_49:
        /*00e8*/ 	.word	index@(_ZN7cutlass13device_kernelIN5flash19enable_sm80_to_sm89INS1_16FlashAttnFwdSm80INS1_25CollectiveMainloopFwdSm80ILi4ELi1ELb0EN4cute5tupleIJNS5_1CILi128EEENS7_ILi112EEENS7_ILi64EEEEEELi64ENS_10bfloat16_tEfNS_4arch4Sm80ELb0ELb0ELb1ELb1ELb0ELb0ELb1ELb0EEENS1_21CollectiveEpilogueFwdINS6_IJS8_SA_S9_EEENS6_IJNS7_ILi1EEESI_SI_EEESC_SE_Li128ELb1ELb1ELb0ELb0EEENS1_19SingleTileSchedulerILb1ELb0ELb1ELi128EEEEEEEEEvNT_6ParamsE)
        /*00ec*/ 	.word	0x00000000


	//----- nvinfo : EIATTR_MIN_STACK_SIZE
	.align		4
.L_50:
        /*00f0*/ 	.byte	0x04, 0x12
        /*00f2*/ 	.short	(.L_52 - .L_51)
	.align		4
.L_51:
        /*00f4*/ 	.word	index@(_ZN7cutlass13device_kernelIN5flash19enable_sm80_to_sm89INS1_16FlashAttnFwdSm80INS1_25CollectiveMainloopFwdSm80ILi4ELi1ELb0EN4cute5tupleIJNS5_1CILi128EEENS7_ILi112EEENS7_ILi64EEEEEELi64ENS_10bfloat16_tEfNS_4arch4Sm80ELb0ELb0ELb1ELb1ELb0ELb1ELb1ELb0EEENS1_21CollectiveEpilogueFwdINS6_IJS8_SA_S9_EEENS6_IJNS7_ILi1EEESI_SI_EEESC_SE_Li128ELb1ELb1ELb0ELb0EEENS1_19SingleTileSchedulerILb1ELb0ELb1ELi128EEEEEEEEEvNT_6ParamsE)
        /*00f8*/ 	.word	0x00000000


	//----- nvinfo : EIATTR_MIN_STACK_SIZE
	.align		4
.L_52:
        /*00fc*/ 	.byte	0x04, 0x12
        /*00fe*/ 	.short	(.L_54 - .L_53)
	.align		4
.L_53:
        /*0100*/ 	.word	index@(_ZN7cutlass13device_kernelIN5flash19enable_sm80_to_sm89INS1_16FlashAttnFwdSm80INS1_25CollectiveMainloopFwdSm80ILi4ELi1ELb0EN4cute5tupleIJNS5_1CILi128EEENS7_ILi96EEENS7_ILi64EEEEEELi64ENS_10bfloat16_tEfNS_4arch4Sm80ELb0ELb1ELb1ELb0ELb0ELb0ELb1ELb0EEENS1_21CollectiveEpilogueFwdINS6_IJS8_SA_S9_EEENS6_IJNS7_ILi1EEESI_SI_EEESC_SE_Li128ELb0ELb1ELb0ELb0EEENS1_19SingleTileSchedulerILb0ELb0ELb1ELi128EEEEEEEEEvNT_6ParamsE)
        /*0104*/ 	.word	0x00000000


	//----- nvinfo : EIATTR_MIN_STACK_SIZE
	.align		4
.L_54:
        /*0108*/ 	.byte	0x04, 0x12
        /*010a*/ 	.short	(.L_56 - .L_55)
	.align		4
.L_55:
        /*010c*/ 	.word	index@(_ZN7cutlass13device_kernelIN5flash19enable_sm80_to_sm89INS1_16FlashAttnFwdSm80INS1_25CollectiveMainloopFwdSm80ILi4ELi1ELb0EN4cute5tupleIJNS5_1CILi128EEENS7_ILi96EEENS7_ILi64EEEEEELi64ENS_10bfloat16_tEfNS_4arch4Sm80ELb0ELb1ELb1ELb1ELb0ELb0ELb1ELb0EEENS1_21CollectiveEpilogueFwdINS6_IJS8_SA_S9_EEENS6_IJNS7_ILi1EEESI_SI_EEESC_SE_Li128ELb1ELb1ELb0ELb0EEENS1_19SingleTileSchedulerILb1ELb0ELb1ELi128EEEEEEEEEvNT_6ParamsE)
        /*0110*/ 	.word	0x00000000


	//----- nvinfo : EIATTR_MIN_STACK_SIZE
	.align		4
.L_56:
        /*0114*/ 	.byte	0x04, 0x12
        /*0116*/ 	.short	(.L_58 - .L_57)
	.align		4
.L_57:
        /*0118*/ 	.word	index@(_ZN7cutlass13device_kernelIN5flash19enable_sm80_to_sm89INS1_16FlashAttnFwdSm80INS1_25CollectiveMainloopFwdSm80ILi4ELi1ELb0EN4cute5tupleIJNS5_1CILi128EEENS7_ILi96EEENS7_ILi64EEEEEELi64ENS_10bfloat16_tEfNS_4arch4Sm80ELb0ELb1ELb1ELb1ELb0ELb1ELb1ELb0EEENS1_21CollectiveEpilogueFwdINS6_IJS8_SA_S9_EEENS6_IJNS7_ILi1EEESI_SI_EEESC_SE_Li128ELb1ELb1ELb0ELb0EEENS1_19SingleTileSchedulerILb1ELb0ELb1ELi128EEEEEEEEEvNT_6ParamsE)
        /*011c*/ 	.word	0x00000000


	//----- nvinfo : EIATTR_MIN_STACK_SIZE
	.align		4
.L_58:
        /*0120*/ 	.byte	0x04, 0x12
        /*0122*/ 	.short	(.L_60 - .L_59)
	.align		4
.L_59:
        /*0124*/ 	.word	index@(_ZN7cutlass13device_kernelIN5flash19enable_sm80_to_sm89INS1_16FlashAttnFwdSm80INS1_25CollectiveMainloopFwdSm80ILi4ELi1ELb0EN4cute5tupleIJNS5_1CILi128EEENS7_ILi112EEENS7_ILi64EEEEEELi64ENS_10bfloat16_tEfNS_4arch4Sm80ELb1ELb0ELb1ELb0ELb0ELb0ELb1ELb0EEENS1_21CollectiveEpilogueFwdINS6_IJS8_SA_S9_EEENS6_IJNS7_ILi1EEESI_SI_EEESC_SE_Li128ELb0ELb1ELb0ELb0EEENS1_30DynamicPersistentTileSchedulerILi128ELi128ELb0ELb1ELb0EEEEEEEEEvNT_6ParamsE)
        /*0128*/ 	.word	0x00000000


	//----- nvinfo : EIATTR_MIN_STACK_SIZE
	.align		4
.L_60:
        /*012c*/ 	.byte	0x04, 0x12
        /*012e*/ 	.short	(.L_62 - .L_61)
	.align		4
.L_61:
        /*0130*/ 	.word	index@(_ZN7cutlass13device_kernelIN5flash19enable_sm80_to_sm89INS1_16FlashAttnFwdSm80INS1_25CollectiveMainloopFwdSm80ILi4ELi1ELb0EN4cute5tupleIJNS5_1CILi128EEENS7_ILi112EEENS7_ILi64EEEEEELi64ENS_10bfloat16_tEfNS_4arch4Sm80ELb1ELb0ELb1ELb1ELb0ELb0ELb1ELb0EEENS1_21CollectiveEpilogueFwdINS6_IJS8_SA_S9_EEENS6_IJNS7_ILi1EEESI_SI_EEESC_SE_Li128ELb1ELb1ELb0ELb0EEENS1_19SingleTileSchedulerILb1ELb0ELb1ELi128EEEEEEEEEvNT_6ParamsE)
        /*0134*/ 	.word	0x00000000


	//----- nvinfo : EIATTR_MIN_STACK_SIZE
	.align		4
.L_62:
        /*0138*/ 	.byte	0x04, 0x12
        /*013a*/ 	.short	(.L_64 - .L_63)
	.align		4
.L_63:
        /*013c*/ 	.word	index@(_ZN7cutlass13device_kernelIN5flash19enable_sm80_to_sm89INS1_16FlashAttnFwdSm80INS1_25CollectiveMainloopFwdSm80ILi4ELi1ELb0EN4cute5tupleIJNS5_1CILi128EEENS7_ILi112EEENS7_ILi64EEEEEELi64ENS_10bfloat16_tEfNS_4arch4Sm80ELb1ELb0ELb1ELb1ELb0ELb1ELb1ELb0EEENS1_21CollectiveEpilogueFwdINS6_IJS8_SA_S9_EEENS6_IJNS7_ILi1EEESI_SI_EEESC_SE_Li128ELb1ELb1ELb0ELb0EEENS1_19SingleTileSchedulerILb1ELb0ELb1ELi128EEEEEEEEEvNT_6ParamsE)
        /*0140*/ 	.word	0x00000000
.L_64:


//--------------------- .nv.compat                --------------------------
	.section	.nv.compat,"",@"SHT_CUDA_COMPAT_INFO"
	.align	4
        /*0000*/ 	.byte	0x02, 0x09, 0x01, 0x00, 0x02, 0x02, 0x01, 0x00, 0x02, 0x05, 0x05, 0x00, 0x03, 0x07, 0x01, 0x01
        /*0010*/ 	.byte	0x02, 0x03, 0x00, 0x00, 0x02, 0x06, 0x01, 0x00, 0x04, 0x0b, 0x08, 0x00, 0x00, 0x00, 0x00, 0x00
        /*0020*/ 	.byte	0x00, 0x00, 0x00, 0x00


//--------------------- .nv.info._ZN7cutlass13device_kernelIN5flash19enable_sm80_to_sm89INS1_16FlashAttnFwdSm80INS1_25CollectiveMainloopFwdSm80ILi4ELi1ELb0EN4cute5tupleIJNS5_1CILi128EEENS7_ILi112EEENS7_ILi64EEEEEELi64ENS_10bfloat16_tEfNS_4arch4Sm80ELb0ELb0ELb1ELb0ELb0ELb0ELb1ELb0EEENS1_21CollectiveEpilogueFwdINS6_IJS8_SA_S9_EEENS6_IJNS7_ILi1EEESI_SI_EEESC_SE_Li128ELb0ELb1ELb0ELb0EEENS1_19SingleTileSchedulerILb0ELb0ELb1ELi128EEEEEEEEEvNT_6ParamsE --------------------------
	.section	.nv.info._ZN7cutlass13device_kernelIN5flash19enable_sm80_to_sm89INS1_16FlashAttnFwdSm80INS1_25CollectiveMainloopFwdSm80ILi4ELi1ELb0EN4cute5tupleIJNS5_1CILi128EEENS7_ILi112EEENS7_ILi64EEEEEELi64ENS_10bfloat16_tEfNS_4arch4Sm80ELb0ELb0ELb1ELb0ELb0ELb0ELb1ELb0EEENS1_21CollectiveEpilogueFwdINS6_IJS8_SA_S9_EEENS6_IJNS7_ILi1EEESI_SI_EEESC_SE_Li128ELb0ELb1ELb0ELb0EEENS1_19SingleTileSchedulerILb0ELb0ELb1ELi128EEEEEEEEEvNT_6ParamsE,"",@"SHT_CUDA_INFO"
	.sectionflags	@""
	.align	4


	//----- nvinfo : EIATTR_CUDA_API_VERSION
	.align		4
        /*0000*/ 	.byte	0x04, 0x37
        /*0002*/ 	.short	(.L_66 - .L_65)
.L_65:
        /*0004*/ 	.word	0x00000082


	//----- nvinfo : EIATTR_KPARAM_INFO
	.align		4
.L_66:
        /*0008*/ 	.byte	0x04, 0x17
        /*000a*/ 	.short	(.L_68 - .L_67)
.L_67:
        /*000c*/ 	.word	0x00000000
        /*0010*/ 	.short	0x0000
        /*0012*/ 	.short	0x0000
        /*0014*/ 	.byte	0x00, 0xf0, 0x61, 0x10


	//----- nvinfo : EIATTR_SPARSE_MMA_MASK
	.align		4
.L_68:
        /*0018*/ 	.byte	0x03, 0x50
        /*001a*/ 	.short	0x0000


	//----- nvinfo : EIATTR_MAXREG_COUNT
	.align		4
        /*001c*/ 	.byte	0x03, 0x1b
        /*001e*/ 	.short	0x00ff


	//----- nvinfo : EIATTR_MERCURY_ISA_VERSION
	.align		4
        /*0020*/ 	.byte	0x03, 0x5f
        /*0022*/ 	.short	0x0101


	//----- nvinfo : EIATTR_EXIT_INSTR_OFFSETS
	.align		4
        /*0024*/ 	.byte	0x04, 0x1c
        /*0026*/ 	.short	(.L_70 - .L_69)


	//   ....[0]....
.L_69:
        /*0028*/ 	.word	0x00000010


	//----- nvinfo : EIATTR_MAX_THREADS
	.align		4
.L_70:
        /*002c*/ 	.byte	0x04, 0x05
        /*002e*/ 	.short	(.L_72 - .L_71)
.L_71:
        /*0030*/ 	.word	0x00000080
        /*0034*/ 	.word	0x00000001
        /*0038*/ 	.word	0x00000001


	//----- nvinfo : EIATTR_CBANK_PARAM_SIZE
	.align		4
.L_72:
        /*003c*/ 	.byte	0x03, 0x19
        /*003e*/ 	.short	0x0418


	//----- nvinfo : EIATTR_PARAM_CBANK
	.align		4
        /*0040*/ 	.byte	0x04, 0x0a
        /*0042*/ 	.short	(.L_74 - .L_73)
	.align		4
.L_73:
        /*0044*/ 	.word	index@(.nv.constant0._ZN7cutlass13device_kernelIN5flash19enable_sm80_to_sm89INS1_16FlashAttnFwdSm80INS1_25CollectiveMainloopFwdSm80ILi4ELi1ELb0EN4cute5tupleIJNS5_1CILi128EEENS7_ILi112EEENS7_ILi64EEEEEELi64ENS_10bfloat16_tEfNS_4arch4Sm80ELb0ELb0ELb1ELb0ELb0ELb0ELb1ELb0EEENS1_21CollectiveEpilogueFwdINS6_IJS8_SA_S9_EEENS6_IJNS7_ILi1EEESI_SI_EEESC_SE_Li128ELb0ELb1ELb0ELb0EEENS1_19SingleTileSchedulerILb0ELb0ELb1ELi128EEEEEEEEEvNT_6ParamsE)
        /*0048*/ 	.short	0x0210
        /*004a*/ 	.short	0x0418


	//----- nvinfo : EIATTR_SW_WAR
	.align		4
.L_74:
        /*004c*/ 	.byte	0x04, 0x36
        /*004e*/ 	.short	(.L_76 - .L_75)
.L_75:
        /*0050*/ 	.word	0x00000008
.L_76:


//--------------------- .nv.info._ZN7cutlass13device_kernelIN5flash19enable_sm80_to_sm89INS1_16FlashAttnFwdSm80INS1_25CollectiveMainloopFwdSm80ILi4ELi1ELb0EN4cute5tupleIJNS5_1CILi128EEENS7_ILi112EEENS7_ILi64EEEEEELi64ENS_10bfloat16_tEfNS_4arch4Sm80ELb0ELb0ELb1ELb1ELb0ELb0ELb1ELb0EEENS1_21CollectiveEpilogueFwdINS6_IJS8_SA_S9_EEENS6_IJNS7_ILi1EEESI_SI_EEESC_SE_Li128ELb1ELb1ELb0ELb0EEENS1_19SingleTileSchedulerILb1ELb0ELb1ELi128EEEEEEEEEvNT_6ParamsE --------------------------
	.section	.nv.info._ZN7cutlass13device_kernelIN5flash19enable_sm80_to_sm89INS1_16FlashAttnFwdSm80INS1_25CollectiveMainloopFwdSm80ILi4ELi1ELb0EN4cute5tupleIJNS5_1CILi128EEENS7_ILi112EEENS7_ILi64EEEEEELi64ENS_10bfloat16_tEfNS_4arch4Sm80ELb0ELb0ELb1ELb1ELb0ELb0ELb1ELb0EEENS1_21CollectiveEpilogueFwdINS6_IJS8_SA_S9_EEENS6_IJNS7_ILi1EEESI_SI_EEESC_SE_Li128ELb1ELb1ELb0ELb0EEENS1_19SingleTileSchedulerILb1ELb0ELb1ELi128EEEEEEEEEvNT_6ParamsE,"",@"SHT_CUDA_INFO"
	.sectionflags	@""
	.align	4


	//----- nvinfo : EIATTR_CUDA_API_VERSION
	.align		4
        /*0000*/ 	.byte	0x04, 0x37
        /*0002*/ 	.short	(.L_78 - .L_77)
.L_77:
        /*0004*/ 	.word	0x00000082


	//----- nvinfo : EIATTR_KPARAM_INFO
	.align		4
.L_78:
        /*0008*/ 	.byte	0x04, 0x17
        /*000a*/ 	.short	(.L_80 - .L_79)
.L_79:
        /*000c*/ 	.word	0x00000000
        /*0010*/ 	.short	0x0000
        /*0012*/ 	.short	0x0000
        /*0014*/ 	.byte	0x00, 0xf0, 0x61, 0x10


	//----- nvinfo : EIATTR_SPARSE_MMA_MASK
	.align		4
.L_80:
        /*0018*/ 	.byte	0x03, 0x50
        /*001a*/ 	.short	0x0000


	//----- nvinfo : EIATTR_MAXREG_COUNT
	.align		4
        /*001c*/ 	.byte	0x03, 0x1b
        /*001e*/ 	.short	0x00ff


	//----- nvinfo : EIATTR_MERCURY_ISA_VERSION
	.align		4
        /*0020*/ 	.byte	0x03, 0x5f
        /*0022*/ 	.short	0x0101


	//----- nvinfo : EIATTR_EXIT_INSTR_OFFSETS
	.align		4
        /*0024*/ 	.byte	0x04, 0x1c
        /*0026*/ 	.short	(.L_82 - .L_81)


	//   ....[0]....
.L_81:
        /*0028*/ 	.word	0x00000010


	//----- nvinfo : EIATTR_MAX_THREADS
	.align		4
.L_82:
        /*002c*/ 	.byte	0x04, 0x05
        /*002e*/ 	.short	(.L_84 - .L_83)
.L_83:
        /*0030*/ 	.word	0x00000080
        /*0034*/ 	.word	0x00000001
        /*0038*/ 	.word	0x00000001


	//----- nvinfo : EIATTR_CBANK_PARAM_SIZE
	.align		4
.L_84:
        /*003c*/ 	.byte	0x03, 0x19
        /*003e*/ 	.short	0x0418


	//----- nvinfo : EIATTR_PARAM_CBANK
	.align		4
        /*0040*/ 	.byte	0x04, 0x0a
        /*0042*/ 	.short	(.L_86 - .L_85)
	.align		4
.L_85:
        /*0044*/ 	.word	index@(.nv.constant0._ZN7cutlass13device_kernelIN5flash19enable_sm80_to_sm89INS1_16FlashAttnFwdSm80INS1_25CollectiveMainloopFwdSm80ILi4ELi1ELb0EN4cute5tupleIJNS5_1CILi128EEENS7_ILi112EEENS7_ILi64EEEEEELi64ENS_10bfloat16_tEfNS_4arch4Sm80ELb0ELb0ELb1ELb1ELb0ELb0ELb1ELb0EEENS1_21CollectiveEpilogueFwdINS6_IJS8_SA_S9_EEENS6_IJNS7_ILi1EEESI_SI_EEESC_SE_Li128ELb1ELb1ELb0ELb0EEENS1_19SingleTileSchedulerILb1ELb0ELb1ELi128EEEEEEEEEvNT_6ParamsE)
        /*0048*/ 	.short	0x0210
        /*004a*/ 	.short	0x0418


	//----- nvinfo : EIATTR_SW_WAR
	.align		4
.L_86:
        /*004c*/ 	.byte	0x04, 0x36
        /*004e*/ 	.short	(.L_88 - .L_87)
.L_87:
        /*0050*/ 	.word	0x00000008
.L_88:


//--------------------- .nv.info._ZN7cutlass13device_kernelIN5flash19enable_sm80_to_sm89INS1_16FlashAttnFwdSm80INS1_25CollectiveMainloopFwdSm80ILi4ELi1ELb0EN4cute5tupleIJNS5_1CILi128EEENS7_ILi112EEENS7_ILi64EEEEEELi64ENS_10bfloat16_tEfNS_4arch4Sm80ELb0ELb0ELb1ELb1ELb0ELb1ELb1ELb0EEENS1_21CollectiveEpilogueFwdINS6_IJS8_SA_S9_EEENS6_IJNS7_ILi1EEESI_SI_EEESC_SE_Li128ELb1ELb1ELb0ELb0EEENS1_19SingleTileSchedulerILb1ELb0ELb1ELi128EEEEEEEEEvNT_6ParamsE --------------------------
	.section	.nv.info._ZN7cutlass13device_kernelIN5flash19enable_sm80_to_sm89INS1_16FlashAttnFwdSm80INS1_25CollectiveMainloopFwdSm80ILi4ELi1ELb0EN4cute5tupleIJNS5_1CILi128EEENS7_ILi112EEENS7_ILi64EEEEEELi64ENS_10bfloat16_tEfNS_4arch4Sm80ELb0ELb0ELb1ELb1ELb0ELb1ELb1ELb0EEENS1_21CollectiveEpilogueFwdINS6_IJS8_SA_S9_EEENS6_IJNS7_ILi1EEESI_SI_EEESC_SE_Li128ELb1ELb1ELb0ELb0EEENS1_19SingleTileSchedulerILb1ELb0ELb1ELi128EEEEEEEEEvNT_6ParamsE,"",@"SHT_CUDA_INFO"
	.sectionflags	@""
	.align	4


	//----- nvinfo : EIATTR_CUDA_API_VERSION
	.align		4
        /*0000*/ 	.byte	0x04, 0x37
        /*0002*/ 	.short	(.L_90 - .L_89)
.L_89:
        /*0004*/ 	.word	0x00000082


	//----- nvinfo : EIATTR_KPARAM_INFO
	.align		4
.L_90:
        /*0008*/ 	.byte	0x04, 0x17
        /*000a*/ 	.short	(.L_92 - .L_91)
.L_91:
        /*000c*/ 	.word	0x00000000
        /*0010*/ 	.short	0x0000
        /*0012*/ 	.short	0x0000
        /*0014*/ 	.byte	0x00, 0xf0, 0x61, 0x10


	//----- nvinfo : EIATTR_SPARSE_MMA_MASK
	.align		4
.L_92:
        /*0018*/ 	.byte	0x03, 0x50
        /*001a*/ 	.short	0x0000


	//----- nvinfo : EIATTR_MAXREG_COUNT
	.align		4
        /*001c*/ 	.byte	0x03, 0x1b
        /*001e*/ 	.short	0x00ff


	//----- nvinfo : EIATTR_MERCURY_ISA_VERSION
	.align		4
        /*0020*/ 	.byte	0x03, 0x5f
        /*0022*/ 	.short	0x0101


	//----- nvinfo : EIATTR_EXIT_INSTR_OFFSETS
	.align		4
        /*0024*/ 	.byte	0x04, 0x1c
        /*0026*/ 	.short	(.L_94 - .L_93)


	//   ....[0]....
.L_93:
        /*0028*/ 	.word	0x00000010


	//----- nvinfo : EIATTR_MAX_THREADS
	.align		4
.L_94:
        /*002c*/ 	.byte	0x04, 0x05
        /*002e*/ 	.short	(.L_96 - .L_95)
.L_95:
        /*0030*/ 	.word	0x00000080
        /*0034*/ 	.word	0x00000001
        /*0038*/ 	.word	0x00000001


	//----- nvinfo : EIATTR_CBANK_PARAM_SIZE
	.align		4
.L_96:
        /*003c*/ 	.byte	0x03, 0x19
        /*003e*/ 	.short	0x0418


	//----- nvinfo : EIATTR_PARAM_CBANK
	.align		4
        /*0040*/ 	.byte	0x04, 0x0a
        /*0042*/ 	.short	(.L_98 - .L_97)
	.align		4
.L_97:
        /*0044*/ 	.word	index@(.nv.constant0._ZN7cutlass13device_kernelIN5flash19enable_sm80_to_sm89INS1_16FlashAttnFwdSm80INS1_25CollectiveMainloopFwdSm80ILi4ELi1ELb0EN4cute5tupleIJNS5_1CILi128EEENS7_ILi112EEENS7_ILi64EEEEEELi64ENS_10bfloat16_tEfNS_4arch4Sm80ELb0ELb0ELb1ELb1ELb0ELb1ELb1ELb0EEENS1_21CollectiveEpilogueFwdINS6_IJS8_SA_S9_EEENS6_IJNS7_ILi1EEESI_SI_EEESC_SE_Li128ELb1ELb1ELb0ELb0EEENS1_19SingleTileSchedulerILb1ELb0ELb1ELi128EEEEEEEEEvNT_6ParamsE)
        /*0048*/ 	.short	0x0210
        /*004a*/ 	.short	0x0418


	//----- nvinfo : EIATTR_SW_WAR
	.align		4
.L_98:
        /*004c*/ 	.byte	0x04, 0x36
        /*004e*/ 	.short	(.L_100 - .L_99)
.L_99:
        /*0050*/ 	.word	0x00000008
.L_100:


//--------------------- .nv.info._ZN7cutlass13device_kernelIN5flash19enable_sm80_to_sm89INS1_16FlashAttnFwdSm80INS1_25CollectiveMainloopFwdSm80ILi4ELi1ELb0EN4cute5tupleIJNS5_1CILi128EEENS7_ILi96EEENS7_ILi64EEEEEELi64ENS_10bfloat16_tEfNS_4arch4Sm80ELb0ELb1ELb1ELb0ELb0ELb0ELb1ELb0EEENS1_21CollectiveEpilogueFwdINS6_IJS8_SA_S9_EEENS6_IJNS7_ILi1EEESI_SI_EEESC_SE_Li128ELb0ELb1ELb0ELb0EEENS1_19SingleTileSchedulerILb0ELb0ELb1ELi128EEEEEEEEEvNT_6ParamsE --------------------------
	.section	.nv.info._ZN7cutlass13device_kernelIN5flash19enable_sm80_to_sm89INS1_16FlashAttnFwdSm80INS1_25CollectiveMainloopFwdSm80ILi4ELi1ELb0EN4cute5tupleIJNS5_1CILi128EEENS7_ILi96EEENS7_ILi64EEEEEELi64ENS_10bfloat16_tEfNS_4arch4Sm80ELb0ELb1ELb1ELb0ELb0ELb0ELb1ELb0EEENS1_21CollectiveEpilogueFwdINS6_IJS8_SA_S9_EEENS6_IJNS7_ILi1EEESI_SI_EEESC_SE_Li128ELb0ELb1ELb0ELb0EEENS1_19SingleTileSchedulerILb0ELb0ELb1ELi128EEEEEEEEEvNT_6ParamsE,"",@"SHT_CUDA_INFO"
	.sectionflags	@""
	.align	4


	//----- nvinfo : EIATTR_CUDA_API_VERSION
	.align		4
        /*0000*/ 	.byte	0x04, 0x37
        /*0002*/ 	.short	(.L_102 - .L_101)
.L_101:
        /*0004*/ 	.word	0x00000082


	//----- nvinfo : EIATTR_KPARAM_INFO
	.align		4
.L_102:
        /*0008*/ 	.byte	0x04, 0x17
        /*000a*/ 	.short	(.L_104 - .L_103)
.L_103:
        /*000c*/ 	.word	0x00000000
        /*0010*/ 	.short	0x0000
        /*0012*/ 	.short	0x0000
        /*0014*/ 	.byte	0x00, 0xf0, 0x61, 0x10


	//----- nvinfo : EIATTR_SPARSE_MMA_MASK
	.align		4
.L_104:
        /*0018*/ 	.byte	0x03, 0x50
        /*001a*/ 	.short	0x0000


	//----- nvinfo : EIATTR_MAXREG_COUNT
	.align		4
        /*001c*/ 	.byte	0x03, 0x1b
        /*001e*/ 	.short	0x00ff


	//----- nvinfo : EIATTR_MERCURY_ISA_VERSION
	.align		4
        /*0020*/ 	.byte	0x03, 0x5f
        /*0022*/ 	.short	0x0101


	//----- nvinfo : EIATTR_EXIT_INSTR_OFFSETS
	.align		4
        /*0024*/ 	.byte	0x04, 0x1c
        /*0026*/ 	.short	(.L_106 - .L_105)


	//   ....[0]....
.L_105:
        /*0028*/ 	.word	0x00000010


	//----- nvinfo : EIATTR_MAX_THREADS
	.align		4
.L_106:
        /*002c*/ 	.byte	0x04, 0x05
        /*002e*/ 	.short	(.L_108 - .L_107)
.L_107:
        /*0030*/ 	.word	0x00000080
        /*0034*/ 	.word	0x00000001
        /*0038*/ 	.word	0x00000001


	//----- nvinfo : EIATTR_CBANK_PARAM_SIZE
	.align		4
.L_108:
        /*003c*/ 	.byte	0x03, 0x19
        /*003e*/ 	.short	0x0418


	//----- nvinfo : EIATTR_PARAM_CBANK
	.align		4
        /*0040*/ 	.byte	0x04, 0x0a
        /*0042*/ 	.short	(.L_110 - .L_109)
	.align		4
.L_109:
        /*0044*/ 	.word	index@(.nv.constant0._ZN7cutlass13device_kernelIN5flash19enable_sm80_to_sm89INS1_16FlashAttnFwdSm80INS1_25CollectiveMainloopFwdSm80ILi4ELi1ELb0EN4cute5tupleIJNS5_1CILi128EEENS7_ILi96EEENS7_ILi64EEEEEELi64ENS_10bfloat16_tEfNS_4arch4Sm80ELb0ELb1ELb1ELb0ELb0ELb0ELb1ELb0EEENS1_21CollectiveEpilogueFwdINS6_IJS8_SA_S9_EEENS6_IJNS7_ILi1EEESI_SI_EEESC_SE_Li128ELb0ELb1ELb0ELb0EEENS1_19SingleTileSchedulerILb0ELb0ELb1ELi128EEEEEEEEEvNT_6ParamsE)
        /*0048*/ 	.short	0x0210
        /*004a*/ 	.short	0x0418


	//----- nvinfo : EIATTR_SW_WAR
	.align		4
.L_110:
        /*004c*/ 	.byte	0x04, 0x36
        /*004e*/ 	.short	(.L_112 - .L_111)
.L_111:
        /*0050*/ 	.word	0x00000008
.L_112:


//--------------------- .nv.info._ZN7cutlass13device_kernelIN5flash19enable_sm80_to_sm89INS1_16FlashAttnFwdSm80INS1_25CollectiveMainloopFwdSm80ILi4ELi1ELb0EN4cute5tupleIJNS5_1CILi128EEENS7_ILi96EEENS7_ILi64EEEEEELi64ENS_10bfloat16_tEfNS_4arch4Sm80ELb0ELb1ELb1ELb1ELb0ELb0ELb1ELb0EEENS1_21CollectiveEpilogueFwdINS6_IJS8_SA_S9_EEENS6_IJNS7_ILi1EEESI_SI_EEESC_SE_Li128ELb1ELb1ELb0ELb0EEENS1_19SingleTileSchedulerILb1ELb0ELb1ELi128EEEEEEEEEvNT_6ParamsE --------------------------
	.section	.nv.info._ZN7cutlass13device_kernelIN5flash19enable_sm80_to_sm89INS1_16FlashAttnFwdSm80INS1_25CollectiveMainloopFwdSm80ILi4ELi1ELb0EN4cute5tupleIJNS5_1CILi128EEENS7_ILi96EEENS7_ILi64EEEEEELi64ENS_10bfloat16_tEfNS_4arch4Sm80ELb0ELb1ELb1ELb1ELb0ELb0ELb1ELb0EEENS1_21CollectiveEpilogueFwdINS6_IJS8_SA_S9_EEENS6_IJNS7_ILi1EEESI_SI_EEESC_SE_Li128ELb1ELb1ELb0ELb0EEENS1_19SingleTileSchedulerILb1ELb0ELb1ELi128EEEEEEEEEvNT_6ParamsE,"",@"SHT_CUDA_INFO"
	.sectionflags	@""
	.align	4


	//----- nvinfo : EIATTR_CUDA_API_VERSION
	.align		4
        /*0000*/ 	.byte	0x04, 0x37
        /*0002*/ 	.short	(.L_114 - .L_113)
.L_113:
        /*0004*/ 	.word	0x00000082


	//----- nvinfo : EIATTR_KPARAM_INFO
	.align		4
.L_114:
        /*0008*/ 	.byte	0x04, 0x17
        /*000a*/ 	.short	(.L_116 - .L_115)
.L_115:
        /*000c*/ 	.word	0x00000000
        /*0010*/ 	.short	0x0000
        /*0012*/ 	.short	0x0000
        /*0014*/ 	.byte	0x00, 0xf0, 0x61, 0x10


	//----- nvinfo : EIATTR_SPARSE_MMA_MASK
	.align		4
.L_116:
        /*0018*/ 	.byte	0x03, 0x50
        /*001a*/ 	.short	0x0000


	//----- nvinfo : EIATTR_MAXREG_COUNT
	.align		4
        /*001c*/ 	.byte	0x03, 0x1b
        /*001e*/ 	.short	0x00ff


	//----- nvinfo : EIATTR_MERCURY_ISA_VERSION
	.align		4
        /*0020*/ 	.byte	0x03, 0x5f
        /*0022*/ 	.short	0x0101


	//----- nvinfo : EIATTR_EXIT_INSTR_OFFSETS
	.align		4
        /*0024*/ 	.byte	0x04, 0x1c
        /*0026*/ 	.short	(.L_118 - .L_117)


	//   ....[0]....
.L_117:
        /*0028*/ 	.word	0x00000010


	//----- nvinfo : EIATTR_MAX_THREADS
	.align		4
.L_118:
        /*002c*/ 	.byte	0x04, 0x05
        /*002e*/ 	.short	(.L_120 - .L_119)
.L_119:
        /*0030*/ 	.word	0x00000080
        /*0034*/ 	.word	0x00000001
        /*0038*/ 	.word	0x00000001


	//----- nvinfo : EIATTR_CBANK_PARAM_SIZE
	.align		4
.L_120:
        /*003c*/ 	.byte	0x03, 0x19
        /*003e*/ 	.short	0x0418


	//----- nvinfo : EIATTR_PARAM_CBANK
	.align		4
        /*0040*/ 	.byte	0x04, 0x0a
        /*0042*/ 	.short	(.L_122 - .L_121)
	.align		4
.L_121:
        /*0044*/ 	.word	index@(.nv.constant0._ZN7cutlass13device_kernelIN5flash19enable_sm80_to_sm89INS1_16FlashAttnFwdSm80INS1_25CollectiveMainloopFwdSm80ILi4ELi1ELb0EN4cute5tupleIJNS5_1CILi128EEENS7_ILi96EEENS7_ILi64EEEEEELi64ENS_10bfloat16_tEfNS_4arch4Sm80ELb0ELb1ELb1ELb1ELb0ELb0ELb1ELb0EEENS1_21CollectiveEpilogueFwdINS6_IJS8_SA_S9_EEENS6_IJNS7_ILi1EEESI_SI_EEESC_SE_Li128ELb1ELb1ELb0ELb0EEENS1_19SingleTileSchedulerILb1ELb0ELb1ELi128EEEEEEEEEvNT_6ParamsE)
        /*0048*/ 	.short	0x0210
        /*004a*/ 	.short	0x0418


	//----- nvinfo : EIATTR_SW_WAR
	.align		4
.L_122:
        /*004c*/ 	.byte	0x04, 0x36
        /*004e*/ 	.short	(.L_124 - .L_123)
.L_123:
        /*0050*/ 	.word	0x00000008
.L_124:


//--------------------- .nv.info._ZN7cutlass13device_kernelIN5flash19enable_sm80_to_sm89INS1_16FlashAttnFwdSm80INS1_25CollectiveMainloopFwdSm80ILi4ELi1ELb0EN4cute5tupleIJNS5_1CILi128EEENS7_ILi96EEENS7_ILi64EEEEEELi64ENS_10bfloat16_tEfNS_4arch4Sm80ELb0ELb1ELb1ELb1ELb0ELb1ELb1ELb0EEENS1_21CollectiveEpilogueFwdINS6_IJS8_SA_S9_EEENS6_IJNS7_ILi1EEESI_SI_EEESC_SE_Li128ELb1ELb1ELb0ELb0EEENS1_19SingleTileSchedulerILb1ELb0ELb1ELi128EEEEEEEEEvNT_6ParamsE --------------------------
	.section	.nv.info._ZN7cutlass13device_kernelIN5flash19enable_sm80_to_sm89INS1_16FlashAttnFwdSm80INS1_25CollectiveMainloopFwdSm80ILi4ELi1ELb0EN4cute5tupleIJNS5_1CILi128EEENS7_ILi96EEENS7_ILi64EEEEEELi64ENS_10bfloat16_tEfNS_4arch4Sm80ELb0ELb1ELb1ELb1ELb0ELb1ELb1ELb0EEENS1_21CollectiveEpilogueFwdINS6_IJS8_SA_S9_EEENS6_IJNS7_ILi1EEESI_SI_EEESC_SE_Li128ELb1ELb1ELb0ELb0EEENS1_19SingleTileSchedulerILb1ELb0ELb1ELi128EEEEEEEEEvNT_6ParamsE,"",@"SHT_CUDA_INFO"
	.sectionflags	@""
	.align	4


	//----- nvinfo : EIATTR_CUDA_API_VERSION
	.align		4
        /*0000*/ 	.byte	0x04, 0x37
        /*0002*/ 	.short	(.L_126 - .L_125)
.L_125:
        /*0004*/ 	.word	0x00000082


	//----- nvinfo : EIATTR_KPARAM_INFO
	.align		4
.L_126:
        /*0008*/ 	.byte	0x04, 0x17
        /*000a*/ 	.short	(.L_128 - .L_127)
.L_127:
        /*000c*/ 	.word	0x00000000
        /*0010*/ 	.short	0x0000
        /*0012*/ 	.short	0x0000
        /*0014*/ 	.byte	0x00, 0xf0, 0x61, 0x10


	//----- nvinfo : EIATTR_SPARSE_MMA_MASK
	.align		4
.L_128:
        /*0018*/ 	.byte	0x03, 0x50
        /*001a*/ 	.short	0x0000


	//----- nvinfo : EIATTR_MAXREG_COUNT
	.align		4
        /*001c*/ 	.byte	0x03, 0x1b
        /*001e*/ 	.short	0x00ff


	//----- nvinfo : EIATTR_MERCURY_ISA_VERSION
	.align		4
        /*0020*/ 	.byte	0x03, 0x5f
        /*0022*/ 	.short	0x0101


	//----- nvinfo : EIATTR_EXIT_INSTR_OFFSETS
	.align		4
        /*0024*/ 	.byte	0x04, 0x1c
        /*0026*/ 	.short	(.L_130 - .L_129)


	//   ....[0]....
.L_129:
        /*0028*/ 	.word	0x00000010


	//----- nvinfo : EIATTR_MAX_THREADS
	.align		4
.L_130:
        /*002c*/ 	.byte	0x04, 0x05
        /*002e*/ 	.short	(.L_132 - .L_131)
.L_131:
        /*0030*/ 	.word	0x00000080
        /*0034*/ 	.word	0x00000001
        /*0038*/ 	.word	0x00000001


	//----- nvinfo : EIATTR_CBANK_PARAM_SIZE
	.align		4
.L_132:
        /*003c*/ 	.byte	0x03, 0x19
        /*003e*/ 	.short	0x0418


	//----- nvinfo : EIATTR_PARAM_CBANK
	.align		4
        /*0040*/ 	.byte	0x04, 0x0a
        /*0042*/ 	.short	(.L_134 - .L_133)
	.align		4
.L_133:
        /*0044*/ 	.word	index@(.nv.constant0._ZN7cutlass13device_kernelIN5flash19enable_sm80_to_sm89INS1_16FlashAttnFwdSm80INS1_25CollectiveMainloopFwdSm80ILi4ELi1ELb0EN4cute5tupleIJNS5_1CILi128EEENS7_ILi96EEENS7_ILi64EEEEEELi64ENS_10bfloat16_tEfNS_4arch4Sm80ELb0ELb1ELb1ELb1ELb0ELb1ELb1ELb0EEENS1_21CollectiveEpilogueFwdINS6_IJS8_SA_S9_EEENS6_IJNS7_ILi1EEESI_SI_EEESC_SE_Li128ELb1ELb1ELb0ELb0EEENS1_19SingleTileSchedulerILb1ELb0ELb1ELi128EEEEEEEEEvNT_6ParamsE)
        /*0048*/ 	.short	0x0210
        /*004a*/ 	.short	0x0418


	//----- nvinfo : EIATTR_SW_WAR
	.align		4
.L_134:
        /*004c*/ 	.byte	0x04, 0x36
        /*004e*/ 	.short	(.L_136 - .L_135)
.L_135:
        /*0050*/ 	.word	0x00000008
.L_136:


//--------------------- .nv.info._ZN7cutlass13device_kernelIN5flash19enable_sm80_to_sm89INS1_16FlashAttnFwdSm80INS1_25CollectiveMainloopFwdSm80ILi4ELi1ELb0EN4cute5tupleIJNS5_1CILi128EEENS7_ILi112EEENS7_ILi64EEEEEELi64ENS_10bfloat16_tEfNS_4arch4Sm80ELb1ELb0ELb1ELb0ELb0ELb0ELb1ELb0EEENS1_21CollectiveEpilogueFwdINS6_IJS8_SA_S9_EEENS6_IJNS7_ILi1EEESI_SI_EEESC_SE_Li128ELb0ELb1ELb0ELb0EEENS1_30DynamicPersistentTileSchedulerILi128ELi128ELb0ELb1ELb0EEEEEEEEEvNT_6ParamsE --------------------------
	.section	.nv.info._ZN7cutlass13device_kernelIN5flash19enable_sm80_to_sm89INS1_16FlashAttnFwdSm80INS1_25CollectiveMainloopFwdSm80ILi4ELi1ELb0EN4cute5tupleIJNS5_1CILi128EEENS7_ILi112EEENS7_ILi64EEEEEELi64ENS_10bfloat16_tEfNS_4arch4Sm80ELb1ELb0ELb1ELb0ELb0ELb0ELb1ELb0EEENS1_21CollectiveEpilogueFwdINS6_IJS8_SA_S9_EEENS6_IJNS7_ILi1EEESI_SI_EEESC_SE_Li128ELb0ELb1ELb0ELb0EEENS1_30DynamicPersistentTileSchedulerILi128ELi128ELb0ELb1ELb0EEEEEEEEEvNT_6ParamsE,"",@"SHT_CUDA_INFO"
	.sectionflags	@""
	.align	4


	//----- nvinfo : EIATTR_CUDA_API_VERSION
	.align		4
        /*0000*/ 	.byte	0x04, 0x37
        /*0002*/ 	.short	(.L_138 - .L_137)
.L_137:
        /*0004*/ 	.word	0x00000082


	//----- nvinfo : EIATTR_KPARAM_INFO
	.align		4
.L_138:
        /*0008*/ 	.byte	0x04, 0x17
        /*000a*/ 	.short	(.L_140 - .L_139)
.L_139:
        /*000c*/ 	.word	0x00000000
        /*0010*/ 	.short	0x0000
        /*0012*/ 	.short	0x0000
        /*0014*/ 	.byte	0x00, 0xf0, 0xa1, 0x10


	//----- nvinfo : EIATTR_SPARSE_MMA_MASK
	.align		4
.L_140:
        /*0018*/ 	.byte	0x03, 0x50
        /*001a*/ 	.short	0x0000


	//----- nvinfo : EIATTR_MAXREG_COUNT
	.align		4
        /*001c*/ 	.byte	0x03, 0x1b
        /*001e*/ 	.short	0x00ff


	//----- nvinfo : EIATTR_MERCURY_ISA_VERSION
	.align		4
        /*0020*/ 	.byte	0x03, 0x5f
        /*0022*/ 	.short	0x0101


	//----- nvinfo : EIATTR_EXIT_INSTR_OFFSETS
	.align		4
        /*0024*/ 	.byte	0x04, 0x1c
        /*0026*/ 	.short	(.L_142 - .L_141)


	//   ....[0]....
.L_141:
        /*0028*/ 	.word	0x00000010


	//----- nvinfo : EIATTR_MAX_THREADS
	.align		4
.L_142:
        /*002c*/ 	.byte	0x04, 0x05
        /*002e*/ 	.short	(.L_144 - .L_143)
.L_143:
        /*0030*/ 	.word	0x00000080
        /*0034*/ 	.word	0x00000001
        /*0038*/ 	.word	0x00000001


	//----- nvinfo : EIATTR_CBANK_PARAM_SIZE
	.align		4
.L_144:
        /*003c*/ 	.byte	0x03, 0x19
        /*003e*/ 	.short	0x0428


	//----- nvinfo : EIATTR_PARAM_CBANK
	.align		4
        /*0040*/ 	.byte	0x04, 0x0a
        /*0042*/ 	.short	(.L_146 - .L_145)
	.align		4
.L_145:
        /*0044*/ 	.word	index@(.nv.constant0._ZN7cutlass13device_kernelIN5flash19enable_sm80_to_sm89INS1_16FlashAttnFwdSm80INS1_25CollectiveMainloopFwdSm80ILi4ELi1ELb0EN4cute5tupleIJNS5_1CILi128EEENS7_ILi112EEENS7_ILi64EEEEEELi64ENS_10bfloat16_tEfNS_4arch4Sm80ELb1ELb0ELb1ELb0ELb0ELb0ELb1ELb0EEENS1_21CollectiveEpilogueFwdINS6_IJS8_SA_S9_EEENS6_IJNS7_ILi1EEESI_SI_EEESC_SE_Li128ELb0ELb1ELb0ELb0EEENS1_30DynamicPersistentTileSchedulerILi128ELi128ELb0ELb1ELb0EEEEEEEEEvNT_6ParamsE)
        /*0048*/ 	.short	0x0210
        /*004a*/ 	.short	0x0428


	//----- nvinfo : EIATTR_SW_WAR
	.align		4
.L_146:
        /*004c*/ 	.byte	0x04, 0x36
        /*004e*/ 	.short	(.L_148 - .L_147)
.L_147:
        /*0050*/ 	.word	0x00000008
.L_148:


//--------------------- .nv.info._ZN7cutlass13device_kernelIN5flash19enable_sm80_to_sm89INS1_16FlashAttnFwdSm80INS1_25CollectiveMainloopFwdSm80ILi4ELi1ELb0EN4cute5tupleIJNS5_1CILi128EEENS7_ILi112EEENS7_ILi64EEEEEELi64ENS_10bfloat16_tEfNS_4arch4Sm80ELb1ELb0ELb1ELb1ELb0ELb0ELb1ELb0EEENS1_21CollectiveEpilogueFwdINS6_IJS8_SA_S9_EEENS6_IJNS7_ILi1EEESI_SI_EEESC_SE_Li128ELb1ELb1ELb0ELb0EEENS1_19SingleTileSchedulerILb1ELb0ELb1ELi128EEEEEEEEEvNT_6ParamsE --------------------------
	.section	.nv.info._ZN7cutlass13device_kernelIN5flash19enable_sm80_to_sm89INS1_16FlashAttnFwdSm80INS1_25CollectiveMainloopFwdSm80ILi4ELi1ELb0EN4cute5tupleIJNS5_1CILi128EEENS7_ILi112EEENS7_ILi64EEEEEELi64ENS_10bfloat16_tEfNS_4arch4Sm80ELb1ELb0ELb1ELb1ELb0ELb0ELb1ELb0EEENS1_21CollectiveEpilogueFwdINS6_IJS8_SA_S9_EEENS6_IJNS7_ILi1EEESI_SI_EEESC_SE_Li128ELb1ELb1ELb0ELb0EEENS1_19SingleTileSchedulerILb1ELb0ELb1ELi128EEEEEEEEEvNT_6ParamsE,"",@"SHT_CUDA_INFO"
	.sectionflags	@""
	.align	4


	//----- nvinfo : EIATTR_CUDA_API_VERSION
	.align		4
        /*0000*/ 	.byte	0x04, 0x37
        /*0002*/ 	.short	(.L_150 - .L_149)
.L_149:
        /*0004*/ 	.word	0x00000082


	//----- nvinfo : EIATTR_KPARAM_INFO
	.align		4
.L_150:
        /*0008*/ 	.byte	0x04, 0x17
        /*000a*/ 	.short	(.L_152 - .L_151)
.L_151:
        /*000c*/ 	.word	0x00000000
        /*0010*/ 	.short	0x0000
        /*0012*/ 	.short	0x0000
        /*0014*/ 	.byte	0x00, 0xf0, 0x61, 0x10


	//----- nvinfo : EIATTR_SPARSE_MMA_MASK
	.align		4
.L_152:
        /*0018*/ 	.byte	0x03, 0x50
        /*001a*/ 	.short	0x0000


	//----- nvinfo : EIATTR_MAXREG_COUNT
	.align		4
        /*001c*/ 	.byte	0x03, 0x1b
        /*001e*/ 	.short	0x00ff


	//----- nvinfo : EIATTR_MERCURY_ISA_VERSION
	.align		4
        /*0020*/ 	.byte	0x03, 0x5f
        /*0022*/ 	.short	0x0101


	//----- nvinfo : EIATTR_EXIT_INSTR_OFFSETS
	.align		4
        /*0024*/ 	.byte	0x04, 0x1c
        /*0026*/ 	.short	(.L_154 - .L_153)


	//   ....[0]....
.L_153:
        /*0028*/ 	.word	0x00000010


	//----- nvinfo : EIATTR_MAX_THREADS
	.align		4
.L_154:
        /*002c*/ 	.byte	0x04, 0x05
        /*002e*/ 	.short	(.L_156 - .L_155)
.L_155:
        /*0030*/ 	.word	0x00000080
        /*0034*/ 	.word	0x00000001
        /*0038*/ 	.word	0x00000001


	//----- nvinfo : EIATTR_CBANK_PARAM_SIZE
	.align		4
.L_156:
        /*003c*/ 	.byte	0x03, 0x19
        /*003e*/ 	.short	0x0418


	//----- nvinfo : EIATTR_PARAM_CBANK
	.align		4
        /*0040*/ 	.byte	0x04, 0x0a
        /*0042*/ 	.short	(.L_158 - .L_157)
	.align		4
.L_157:
        /*0044*/ 	.word	index@(.nv.constant0._ZN7cutlass13device_kernelIN5flash19enable_sm80_to_sm89INS1_16FlashAttnFwdSm80INS1_25CollectiveMainloopFwdSm80ILi4ELi1ELb0EN4cute5tupleIJNS5_1CILi128EEENS7_ILi112EEENS7_ILi64EEEEEELi64ENS_10bfloat16_tEfNS_4arch4Sm80ELb1ELb0ELb1ELb1ELb0ELb0ELb1ELb0EEENS1_21CollectiveEpilogueFwdINS6_IJS8_SA_S9_EEENS6_IJNS7_ILi1EEESI_SI_EEESC_SE_Li128ELb1ELb1ELb0ELb0EEENS1_19SingleTileSchedulerILb1ELb0ELb1ELi128EEEEEEEEEvNT_6ParamsE)
        /*0048*/ 	.short	0x0210
        /*004a*/ 	.short	0x0418


	//----- nvinfo : EIATTR_SW_WAR
	.align		4
.L_158:
        /*004c*/ 	.byte	0x04, 0x36
        /*004e*/ 	.short	(.L_160 - .L_159)
.L_159:
        /*0050*/ 	.word	0x00000008
.L_160:


//--------------------- .nv.info._ZN7cutlass13device_kernelIN5flash19enable_sm80_to_sm89INS1_16FlashAttnFwdSm80INS1_25CollectiveMainloopFwdSm80ILi4ELi1ELb0EN4cute5tupleIJNS5_1CILi128EEENS7_ILi112EEENS7_ILi64EEEEEELi64ENS_10bfloat16_tEfNS_4arch4Sm80ELb1ELb0ELb1ELb1ELb0ELb1ELb1ELb0EEENS1_21CollectiveEpilogueFwdINS6_IJS8_SA_S9_EEENS6_IJNS7_ILi1EEESI_SI_EEESC_SE_Li128ELb1ELb1ELb0ELb0EEENS1_19SingleTileSchedulerILb1ELb0ELb1ELi128EEEEEEEEEvNT_6ParamsE --------------------------
	.section	.nv.info._ZN7cutlass13device_kernelIN5flash19enable_sm80_to_sm89INS1_16FlashAttnFwdSm80INS1_25CollectiveMainloopFwdSm80ILi4ELi1ELb0EN4cute5tupleIJNS5_1CILi128EEENS7_ILi112EEENS7_ILi64EEEEEELi64ENS_10bfloat16_tEfNS_4arch4Sm80ELb1ELb0ELb1ELb1ELb0ELb1ELb1ELb0EEENS1_21CollectiveEpilogueFwdINS6_IJS8_SA_S9_EEENS6_IJNS7_ILi1EEESI_SI_EEESC_SE_Li128ELb1ELb1ELb0ELb0EEENS1_19SingleTileSchedulerILb1ELb0ELb1ELi128EEEEEEEEEvNT_6ParamsE,"",@"SHT_CUDA_INFO"
	.sectionflags	@""
	.align	4


	//----- nvinfo : EIATTR_CUDA_API_VERSION
	.align		4
        /*0000*/ 	.byte	0x04, 0x37
        /*0002*/ 	.short	(.L_162 - .L_161)
.L_161:
        /*0004*/ 	.word	0x00000082


	//----- nvinfo : EIATTR_KPARAM_INFO
	.align		4
.L_162:
        /*0008*/ 	.byte	0x04, 0x17
        /*000a*/ 	.short	(.L_164 - .L_163)
.L_163:
        /*000c*/ 	.word	0x00000000
        /*0010*/ 	.short	0x0000
        /*0012*/ 	.short	0x0000
        /*0014*/ 	.byte	0x00, 0xf0, 0x61, 0x10


	//----- nvinfo : EIATTR_SPARSE_MMA_MASK
	.align		4
.L_164:
        /*0018*/ 	.byte	0x03, 0x50
        /*001a*/ 	.short	0x0000


	//----- nvinfo : EIATTR_MAXREG_COUNT
	.align		4
        /*001c*/ 	.byte	0x03, 0x1b
        /*001e*/ 	.short	0x00ff


	//----- nvinfo : EIATTR_MERCURY_ISA_VERSION
	.align		4
        /*0020*/ 	.byte	0x03, 0x5f
        /*0022*/ 	.short	0x0101


	//----- nvinfo : EIATTR_EXIT_INSTR_OFFSETS
	.align		4
        /*0024*/ 	.byte	0x04, 0x1c
        /*0026*/ 	.short	(.L_166 - .L_165)


	//   ....[0]....
.L_165:
        /*0028*/ 	.word	0x00000010


	//----- nvinfo : EIATTR_MAX_THREADS
	.align		4
.L_166:
        /*002c*/ 	.byte	0x04, 0x05
        /*002e*/ 	.short	(.L_168 - .L_167)
.L_167:
        /*0030*/ 	.word	0x00000080
        /*0034*/ 	.word	0x00000001
        /*0038*/ 	.word	0x00000001


	//----- nvinfo : EIATTR_CBANK_PARAM_SIZE
	.align		4
.L_168:
        /*003c*/ 	.byte	0x03, 0x19
        /*003e*/ 	.short	0x0418


	//----- nvinfo : EIATTR_PARAM_CBANK
	.align		4
        /*0040*/ 	.byte	0x04, 0x0a
        /*0042*/ 	.short	(.L_170 - .L_169)
	.align		4
.L_169:
        /*0044*/ 	.word	index@(.nv.constant0._ZN7cutlass13device_kernelIN5flash19enable_sm80_to_sm89INS1_16FlashAttnFwdSm80INS1_25CollectiveMainloopFwdSm80ILi4ELi1ELb0EN4cute5tupleIJNS5_1CILi128EEENS7_ILi112EEENS7_ILi64EEEEEELi64ENS_10bfloat16_tEfNS_4arch4Sm80ELb1ELb0ELb1ELb1ELb0ELb1ELb1ELb0EEENS1_21CollectiveEpilogueFwdINS6_IJS8_SA_S9_EEENS6_IJNS7_ILi1EEESI_SI_EEESC_SE_Li128ELb1ELb1ELb0ELb0EEENS1_19SingleTileSchedulerILb1ELb0ELb1ELi128EEEEEEEEEvNT_6ParamsE)
        /*0048*/ 	.short	0x0210
        /*004a*/ 	.short	0x0418


	//----- nvinfo : EIATTR_SW_WAR
	.align		4
.L_170:
        /*004c*/ 	.byte	0x04, 0x36
        /*004e*/ 	.short	(.L_172 - .L_171)
.L_171:
        /*0050*/ 	.word	0x00000008
.L_172:


//--------------------- .nv.callgraph             --------------------------
	.section	.nv.callgraph,"",@"SHT_CUDA_CALLGRAPH"
	.align	4
	.sectionentsize	8
	.align		4
        /*0000*/ 	.word	0x00000000
	.align		4
        /*0004*/ 	.word	0xffffffff
	.align		4
        /*0008*/ 	.word	0x00000000
	.align		4
        /*000c*/ 	.word	0xfffffffe
	.align		4
        /*0010*/ 	.word	0x00000000
	.align		4
        /*0014*/ 	.word	0xfffffffd
	.align		4
        /*0018*/ 	.word	0x00000000
	.align		4
        /*001c*/ 	.word	0xfffffffc


//--------------------- .nv.constant4             --------------------------
	.section	.nv.constant4,"a",@progbits
	.align	8
	.align		8
.nv.constant4:
        /*0000*/ 	.dword	_ZN73_INTERNAL_1f623742_37_flash_fwd_hdim64_bf16_softcap_sm80_cu_a7f3af4d_44424cuda3std3__45__cpo5beginE
	.align		8
        /*0008*/ 	.dword	_ZN73_INTERNAL_1f623742_37_flash_fwd_hdim64_bf16_softcap_sm80_cu_a7f3af4d_44424cuda3std3__45__cpo3endE
	.align		8
        /*0010*/ 	.dword	_ZN73_INTERNAL_1f623742_37_flash_fwd_hdim64_bf16_softcap_sm80_cu_a7f3af4d_44424cuda3std3__45__cpo6cbeginE
	.align		8
        /*0018*/ 	.dword	_ZN73_INTERNAL_1f623742_37_flash_fwd_hdim64_bf16_softcap_sm80_cu_a7f3af4d_44424cuda3std3__45__cpo4cendE
	.align		8
        /*0020*/ 	.dword	_ZN73_INTERNAL_1f623742_37_flash_fwd_hdim64_bf16_softcap_sm80_cu_a7f3af4d_44424cuda3std3__475_GLOBAL__N__1f623742_37_flash_fwd_hdim64_bf16_softcap_sm80_cu_a7f3af4d_44426ignoreE
	.align		8
        /*0028*/ 	.dword	_ZN73_INTERNAL_1f623742_37_flash_fwd_hdim64_bf16_softcap_sm80_cu_a7f3af4d_44424cuda3std3__419piecewise_constructE
	.align		8
        /*0030*/ 	.dword	_ZN73_INTERNAL_1f623742_37_flash_fwd_hdim64_bf16_softcap_sm80_cu_a7f3af4d_44424cuda3std3__48in_placeE
	.align		8
        /*0038*/ 	.dword	_ZN73_INTERNAL_1f623742_37_flash_fwd_hdim64_bf16_softcap_sm80_cu_a7f3af4d_44424cuda3std6ranges3__45__cpo4swapE
	.align		8
        /*0040*/ 	.dword	_ZN73_INTERNAL_1f623742_37_flash_fwd_hdim64_bf16_softcap_sm80_cu_a7f3af4d_44424cuda3std6ranges3__45__cpo9iter_moveE
	.align		8
        /*0048*/ 	.dword	_ZN73_INTERNAL_1f623742_37_flash_fwd_hdim64_bf16_softcap_sm80_cu_a7f3af4d_44424cute7productE
	.align		8
        /*0050*/ 	.dword	_ZN73_INTERNAL_1f623742_37_flash_fwd_hdim64_bf16_softcap_sm80_cu_a7f3af4d_44424cute1_E


//--------------------- .text._ZN7cutlass13device_kernelIN5flash19enable_sm80_to_sm89INS1_16FlashAttnFwdSm80INS1_25CollectiveMainloopFwdSm80ILi4ELi1ELb0EN4cute5tupleIJNS5_1CILi128EEENS7_ILi112EEENS7_ILi64EEEEEELi64ENS_10bfloat16_tEfNS_4arch4Sm80ELb0ELb0ELb1ELb0ELb0ELb0ELb1ELb0EEENS1_21CollectiveEpilogueFwdINS6_IJS8_SA_S9_EEENS6_IJNS7_ILi1EEESI_SI_EEESC_SE_Li128ELb0ELb1ELb0ELb0EEENS1_19SingleTileSchedulerILb0ELb0ELb1ELi128EEEEEEEEEvNT_6ParamsE --------------------------
	.section	.text._ZN7cutlass13device_kernelIN5flash19enable_sm80_to_sm89INS1_16FlashAttnFwdSm80INS1_25CollectiveMainloopFwdSm80ILi4ELi1ELb0EN4cute5tupleIJNS5_1CILi128EEENS7_ILi112EEENS7_ILi64EEEEEELi64ENS_10bfloat16_tEfNS_4arch4Sm80ELb0ELb0ELb1ELb0ELb0ELb0ELb1ELb0EEENS1_21CollectiveEpilogueFwdINS6_IJS8_SA_S9_EEENS6_IJNS7_ILi1EEESI_SI_EEESC_SE_Li128ELb0ELb1ELb0ELb0EEENS1_19SingleTileSchedulerILb0ELb0ELb1ELi128EEEEEEEEEvNT_6ParamsE,"ax",@progbits
	.align	128
.text._ZN7cutlass13device_kernelIN5flash19enable_sm80_to_sm89INS1_16FlashAttnFwdSm80INS1_25CollectiveMainloopFwdSm80ILi4ELi1ELb0EN4cute5tupleIJNS5_1CILi128EEENS7_ILi112EEENS7_ILi64EEEEEELi64ENS_10bfloat16_tEfNS_4arch4Sm80ELb0ELb0ELb1ELb0ELb0ELb0ELb1ELb0EEENS1_21CollectiveEpilogueFwdINS6_IJS8_SA_S9_EEENS6_IJNS7_ILi1EEESI_SI_EEESC_SE_Li128ELb0ELb1ELb0ELb0EEENS1_19SingleTileSchedulerILb0ELb0ELb1ELi128EEEEEEEEEvNT_6ParamsE:
        .type           _ZN7cutlass13device_kernelIN5flash19enable_sm80_to_sm89INS1_16FlashAttnFwdSm80INS1_25CollectiveMainloopFwdSm80ILi4ELi1ELb0EN4cute5tupleIJNS5_1CILi128EEENS7_ILi112EEENS7_ILi64EEEEEELi64ENS_10bfloat16_tEfNS_4arch4Sm80ELb0ELb0ELb1ELb0ELb0ELb0ELb1ELb0EEENS1_21CollectiveEpilogueFwdINS6_IJS8_SA_S9_EEENS6_IJNS7_ILi1EEESI_SI_EEESC_SE_Li128ELb0ELb1ELb0ELb0EEENS1_19SingleTileSchedulerILb0ELb0ELb1ELi128EEEEEEEEEvNT_6ParamsE,@function
        .size           _ZN7cutlass13device_kernelIN5flash19enable_sm80_to_sm89INS1_16FlashAttnFwdSm80INS1_25CollectiveMainloopFwdSm80ILi4ELi1ELb0EN4cute5tupleIJNS5_1CILi128EEENS7_ILi112EEENS7_ILi64EEEEEELi64ENS_10bfloat16_tEfNS_4arch4Sm80ELb0ELb0ELb1ELb0ELb0ELb0ELb1ELb0EEENS1_21CollectiveEpilogueFwdINS6_IJS8_SA_S9_EEENS6_IJNS7_ILi1EEESI_SI_EEESC_SE_Li128ELb0ELb1ELb0ELb0EEENS1_19SingleTileSchedulerILb0ELb0ELb1ELi128EEEEEEEEEvNT_6ParamsE,(.L_x_9 - _ZN7cutlass13device_kernelIN5flash19enable_sm80_to_sm89INS1_16FlashAttnFwdSm80INS1_25CollectiveMainloopFwdSm80ILi4ELi1ELb0EN4cute5tupleIJNS5_1CILi128EEENS7_ILi112EEENS7_ILi64EEEEEELi64ENS_10bfloat16_tEfNS_4arch4Sm80ELb0ELb0ELb1ELb0ELb0ELb0ELb1ELb0EEENS1_21CollectiveEpilogueFwdINS6_IJS8_SA_S9_EEENS6_IJNS7_ILi1EEESI_SI_EEESC_SE_Li128ELb0ELb1ELb0ELb0EEENS1_19SingleTileSchedulerILb0ELb0ELb1ELi128EEEEEEEEEvNT_6ParamsE)
        .other          _ZN7cutlass13device_kernelIN5flash19enable_sm80_to_sm89INS1_16FlashAttnFwdSm80INS1_25CollectiveMainloopFwdSm80ILi4ELi1ELb0EN4cute5tupleIJNS5_1CILi128EEENS7_ILi112EEENS7_ILi64EEEEEELi64ENS_10bfloat16_tEfNS_4arch4Sm80ELb0ELb0ELb1ELb0ELb0ELb0ELb1ELb0EEENS1_21CollectiveEpilogueFwdINS6_IJS8_SA_S9_EEENS6_IJNS7_ILi1EEESI_SI_EEESC_SE_Li128ELb0ELb1ELb0ELb0EEENS1_19SingleTileSchedulerILb0ELb0ELb1ELi128EEEEEEEEEvNT_6ParamsE,@"STO_CUDA_ENTRY STV_DEFAULT"
_ZN7cutlass13device_kernelIN5flash19enable_sm80_to_sm89INS1_16FlashAttnFwdSm80INS1_25CollectiveMainloopFwdSm80ILi4ELi1ELb0EN4cute5tupleIJNS5_1CILi128EEENS7_ILi112EEENS7_ILi64EEEEEELi64ENS_10bfloat16_tEfNS_4arch4Sm80ELb0ELb0ELb1ELb0ELb0ELb0ELb1ELb0EEENS1_21CollectiveEpilogueFwdINS6_IJS8_SA_S9_EEENS6_IJNS7_ILi1EEESI_SI_EEESC_SE_Li128ELb0ELb1ELb0ELb0EEENS1_19SingleTileSchedulerILb0ELb0ELb1ELi128EEEEEEEEEvNT_6ParamsE:
[----:B------:R-:W-:Y:S01]  /*0000*/  LDC R1, c[0x0][0x28] ;  /* 0x00000a00ff017b82 */ /* 0x000fe20000000800 */
[----:B------:R-:W-:Y:S05]  /*0010*/  EXIT ;  /* 0x000000000000794d */ /* 0x000fea0003800000 */
.L_x_0:
[----:B------:R-:W-:-:S00]  /*0020*/  BRA `(.L_x_0) ;  /* 0xfffffffc00fc7947 */ /* 0x000fc0000383ffff */
[----:B------:R-:W-:-:S00]  /*0030*/  NOP ;  /* 0x0000000000007918 */ /* 0x000fc00000000000 */
        /* <DEDUP_REMOVED lines=12> */
.L_x_9:


//--------------------- .text._ZN7cutlass13device_kernelIN5flash19enable_sm80_to_sm89INS1_16FlashAttnFwdSm80INS1_25CollectiveMainloopFwdSm80ILi4ELi1ELb0EN4cute5tupleIJNS5_1CILi128EEENS7_ILi112EEENS7_ILi64EEEEEELi64ENS_10bfloat16_tEfNS_4arch4Sm80ELb0ELb0ELb1ELb1ELb0ELb0ELb1ELb0EEENS1_21CollectiveEpilogueFwdINS6_IJS8_SA_S9_EEENS6_IJNS7_ILi1EEESI_SI_EEESC_SE_Li128ELb1ELb1ELb0ELb0EEENS1_19SingleTileSchedulerILb1ELb0ELb1ELi128EEEEEEEEEvNT_6ParamsE --------------------------
	.section	.text._ZN7cutlass13device_kernelIN5flash19enable_sm80_to_sm89INS1_16FlashAttnFwdSm80INS1_25CollectiveMainloopFwdSm80ILi4ELi1ELb0EN4cute5tupleIJNS5_1CILi128EEENS7_ILi112EEENS7_ILi64EEEEEELi64ENS_10bfloat16_tEfNS_4arch4Sm80ELb0ELb0ELb1ELb1ELb0ELb0ELb1ELb0EEENS1_21CollectiveEpilogueFwdINS6_IJS8_SA_S9_EEENS6_IJNS7_ILi1EEESI_SI_EEESC_SE_Li128ELb1ELb1ELb0ELb0EEENS1_19SingleTileSchedulerILb1ELb0ELb1ELi128EEEEEEEEEvNT_6ParamsE,"ax",@progbits
	.align	128
.text._ZN7cutlass13device_kernelIN5flash19enable_sm80_to_sm89INS1_16FlashAttnFwdSm80INS1_25CollectiveMainloopFwdSm80ILi4ELi1ELb0EN4cute5tupleIJNS5_1CILi128EEENS7_ILi112EEENS7_ILi64EEEEEELi64ENS_10bfloat16_tEfNS_4arch4Sm80ELb0ELb0ELb1ELb1ELb0ELb0ELb1ELb0EEENS1_21CollectiveEpilogueFwdINS6_IJS8_SA_S9_EEENS6_IJNS7_ILi1EEESI_SI_EEESC_SE_Li128ELb1ELb1ELb0ELb0EEENS1_19SingleTileSchedulerILb1ELb0ELb1ELi128EEEEEEEEEvNT_6ParamsE:
        .type           _ZN7cutlass13device_kernelIN5flash19enable_sm80_to_sm89INS1_16FlashAttnFwdSm80INS1_25CollectiveMainloopFwdSm80ILi4ELi1ELb0EN4cute5tupleIJNS5_1CILi128EEENS7_ILi112EEENS7_ILi64EEEEEELi64ENS_10bfloat16_tEfNS_4arch4Sm80ELb0ELb0ELb1ELb1ELb0ELb0ELb1ELb0EEENS1_21CollectiveEpilogueFwdINS6_IJS8_SA_S9_EEENS6_IJNS7_ILi1EEESI_SI_EEESC_SE_Li128ELb1ELb1ELb0ELb0EEENS1_19SingleTileSchedulerILb1ELb0ELb1ELi128EEEEEEEEEvNT_6ParamsE,@function
        .size           _ZN7cutlass13device_kernelIN5flash19enable_sm80_to_sm89INS1_16FlashAttnFwdSm80INS1_25CollectiveMainloopFwdSm80ILi4ELi1ELb0EN4cute5tupleIJNS5_1CILi128EEENS7_ILi112EEENS7_ILi64EEEEEELi64ENS_10bfloat16_tEfNS_4arch4Sm80ELb0ELb0ELb1ELb1ELb0ELb0ELb1ELb0EEENS1_21CollectiveEpilogueFwdINS6_IJS8_SA_S9_EEENS6_IJNS7_ILi1EEESI_SI_EEESC_SE_Li128ELb1ELb1ELb0ELb0EEENS1_19SingleTileSchedulerILb1ELb0ELb1ELi128EEEEEEEEEvNT_6ParamsE,(.L_x_10 - _ZN7cutlass13device_kernelIN5flash19enable_sm80_to_sm89INS1_16FlashAttnFwdSm80INS1_25CollectiveMainloopFwdSm80ILi4ELi1ELb0EN4cute5tupleIJNS5_1CILi128EEENS7_ILi112EEENS7_ILi64EEEEEELi64ENS_10bfloat16_tEfNS_4arch4Sm80ELb0ELb0ELb1ELb1ELb0ELb0ELb1ELb0EEENS1_21CollectiveEpilogueFwdINS6_IJS8_SA_S9_EEENS6_IJNS7_ILi1EEESI_SI_EEESC_SE_Li128ELb1ELb1ELb0ELb0EEENS1_19SingleTileSchedulerILb1ELb0ELb1ELi128EEEEEEEEEvNT_6ParamsE)
        .other          _ZN7cutlass13device_kernelIN5flash19enable_sm80_to_sm89INS1_16FlashAttnFwdSm80INS1_25CollectiveMainloopFwdSm80ILi4ELi1ELb0EN4cute5tupleIJNS5_1CILi128EEENS7_ILi112EEENS7_ILi64EEEEEELi64ENS_10bfloat16_tEfNS_4arch4Sm80ELb0ELb0ELb1ELb1ELb0ELb0ELb1ELb0EEENS1_21CollectiveEpilogueFwdINS6_IJS8_SA_S9_EEENS6_IJNS7_ILi1EEESI_SI_EEESC_SE_Li128ELb1ELb1ELb0ELb0EEENS1_19SingleTileSchedulerILb1ELb0ELb1ELi128EEEEEEEEEvNT_6ParamsE,@"STO_CUDA_ENTRY STV_DEFAULT"
_ZN7cutlass13device_kernelIN5flash19enable_sm80_to_sm89INS1_16FlashAttnFwdSm80INS1_25CollectiveMainloopFwdSm80ILi4ELi1ELb0EN4cute5tupleIJNS5_1CILi128EEENS7_ILi112EEENS7_ILi64EEEEEELi64ENS_10bfloat16_tEfNS_4arch4Sm80ELb0ELb0ELb1ELb1ELb0ELb0ELb1ELb0EEENS1_21CollectiveEpilogueFwdINS6_IJS8_SA_S9_EEENS6_IJNS7_ILi1EEESI_SI_EEESC_SE_Li128ELb1ELb1ELb0ELb0EEENS1_19SingleTileSchedulerILb1ELb0ELb1ELi128EEEEEEEEEvNT_6ParamsE:
[----:B------:R-:W-:Y:S01]  /*0000*/  LDC R1, c[0x0][0x28] ;  /* 0x00000a00ff017b82 */ /* 0x000fe20000000800 */
[----:B------:R-:W-:Y:S05]  /*0010*/  EXIT ;  /* 0x000000000000794d */ /* 0x000fea0003800000 */
.L_x_1:
        /* <DEDUP_REMOVED lines=14> */
.L_x_10:


//--------------------- .text._ZN7cutlass13device_kernelIN5flash19enable_sm80_to_sm89INS1_16FlashAttnFwdSm80INS1_25CollectiveMainloopFwdSm80ILi4ELi1ELb0EN4cute5tupleIJNS5_1CILi128EEENS7_ILi112EEENS7_ILi64EEEEEELi64ENS_10bfloat16_tEfNS_4arch4Sm80ELb0ELb0ELb1ELb1ELb0ELb1ELb1ELb0EEENS1_21CollectiveEpilogueFwdINS6_IJS8_SA_S9_EEENS6_IJNS7_ILi1EEESI_SI_EEESC_SE_Li128ELb1ELb1ELb0ELb0EEENS1_19SingleTileSchedulerILb1ELb0ELb1ELi128EEEEEEEEEvNT_6ParamsE --------------------------
	.section	.text._ZN7cutlass13device_kernelIN5flash19enable_sm80_to_sm89INS1_16FlashAttnFwdSm80INS1_25CollectiveMainloopFwdSm80ILi4ELi1ELb0EN4cute5tupleIJNS5_1CILi128EEENS7_ILi112EEENS7_ILi64EEEEEELi64ENS_10bfloat16_tEfNS_4arch4Sm80ELb0ELb0ELb1ELb1ELb0ELb1ELb1ELb0EEENS1_21CollectiveEpilogueFwdINS6_IJS8_SA_S9_EEENS6_IJNS7_ILi1EEESI_SI_EEESC_SE_Li128ELb1ELb1ELb0ELb0EEENS1_19SingleTileSchedulerILb1ELb0ELb1ELi128EEEEEEEEEvNT_6ParamsE,"ax",@progbits
	.align	128
.text._ZN7cutlass13device_kernelIN5flash19enable_sm80_to_sm89INS1_16FlashAttnFwdSm80INS1_25CollectiveMainloopFwdSm80ILi4ELi1ELb0EN4cute5tupleIJNS5_1CILi128EEENS7_ILi112EEENS7_ILi64EEEEEELi64ENS_10bfloat16_tEfNS_4arch4Sm80ELb0ELb0ELb1ELb1ELb0ELb1ELb1ELb0EEENS1_21CollectiveEpilogueFwdINS6_IJS8_SA_S9_EEENS6_IJNS7_ILi1EEESI_SI_EEESC_SE_Li128ELb1ELb1ELb0ELb0EEENS1_19SingleTileSchedulerILb1ELb0ELb1ELi128EEEEEEEEEvNT_6ParamsE:
        .type           _ZN7cutlass13device_kernelIN5flash19enable_sm80_to_sm89INS1_16FlashAttnFwdSm80INS1_25CollectiveMainloopFwdSm80ILi4ELi1ELb0EN4cute5tupleIJNS5_1CILi128EEENS7_ILi112EEENS7_ILi64EEEEEELi64ENS_10bfloat16_tEfNS_4arch4Sm80ELb0ELb0ELb1ELb1ELb0ELb1ELb1ELb0EEENS1_21CollectiveEpilogueFwdINS6_IJS8_SA_S9_EEENS6_IJNS7_ILi1EEESI_SI_EEESC_SE_Li128ELb1ELb1ELb0ELb0EEENS1_19SingleTileSchedulerILb1ELb0ELb1ELi128EEEEEEEEEvNT_6ParamsE,@function
        .size           _ZN7cutlass13device_kernelIN5flash19enable_sm80_to_sm89INS1_16FlashAttnFwdSm80INS1_25CollectiveMainloopFwdSm80ILi4ELi1ELb0EN4cute5tupleIJNS5_1CILi128EEENS7_ILi112EEENS7_ILi64EEEEEELi64ENS_10bfloat16_tEfNS_4arch4Sm80ELb0ELb0ELb1ELb1ELb0ELb1ELb1ELb0EEENS1_21CollectiveEpilogueFwdINS6_IJS8_SA_S9_EEENS6_IJNS7_ILi1EEESI_SI_EEESC_SE_Li128ELb1ELb1ELb0ELb0EEENS1_19SingleTileSchedulerILb1ELb0ELb1ELi128EEEEEEEEEvNT_6ParamsE,(.L_x_11 - _ZN7cutlass13device_kernelIN5flash19enable_sm80_to_sm89INS1_16FlashAttnFwdSm80INS1_25CollectiveMainloopFwdSm80ILi4ELi1ELb0EN4cute5tupleIJNS5_1CILi128EEENS7_ILi112EEENS7_ILi64EEEEEELi64ENS_10bfloat16_tEfNS_4arch4Sm80ELb0ELb0ELb1ELb1ELb0ELb1ELb1ELb0EEENS1_21CollectiveEpilogueFwdINS6_IJS8_SA_S9_EEENS6_IJNS7_ILi1EEESI_SI_EEESC_SE_Li128ELb1ELb1ELb0ELb0EEENS1_19SingleTileSchedulerILb1ELb0ELb1ELi128EEEEEEEEEvNT_6ParamsE)
        .other          _ZN7cutlass13device_kernelIN5flash19enable_sm80_to_sm89INS1_16FlashAttnFwdSm80INS1_25CollectiveMainloopFwdSm80ILi4ELi1ELb0EN4cute5tupleIJNS5_1CILi128EEENS7_ILi112EEENS7_ILi64EEEEEELi64ENS_10bfloat16_tEfNS_4arch4Sm80ELb0ELb0ELb1ELb1ELb0ELb1ELb1ELb0EEENS1_21CollectiveEpilogueFwdINS6_IJS8_SA_S9_EEENS6_IJNS7_ILi1EEESI_SI_EEESC_SE_Li128ELb1ELb1ELb0ELb0EEENS1_19SingleTileSchedulerILb1ELb0ELb1ELi128EEEEEEEEEvNT_6ParamsE,@"STO_CUDA_ENTRY STV_DEFAULT"
_ZN7cutlass13device_kernelIN5flash19enable_sm80_to_sm89INS1_16FlashAttnFwdSm80INS1_25CollectiveMainloopFwdSm80ILi4ELi1ELb0EN4cute5tupleIJNS5_1CILi128EEENS7_ILi112EEENS7_ILi64EEEEEELi64ENS_10bfloat16_tEfNS_4arch4Sm80ELb0ELb0ELb1ELb1ELb0ELb1ELb1ELb0EEENS1_21CollectiveEpilogueFwdINS6_IJS8_SA_S9_EEENS6_IJNS7_ILi1EEESI_SI_EEESC_SE_Li128ELb1ELb1ELb0ELb0EEENS1_19SingleTileSchedulerILb1ELb0ELb1ELi128EEEEEEEEEvNT_6ParamsE:
[----:B------:R-:W-:Y:S01]  /*0000*/  LDC R1, c[0x0][0x28] ;  /* 0x00000a00ff017b82 */ /* 0x000fe20000000800 */
[----:B------:R-:W-:Y:S05]  /*0010*/  EXIT ;  /* 0x000000000000794d */ /* 0x000fea0003800000 */
.L_x_2:
        /* <DEDUP_REMOVED lines=14> */
.L_x_11:


//--------------------- .text._ZN7cutlass13device_kernelIN5flash19enable_sm80_to_sm89INS1_16FlashAttnFwdSm80INS1_25CollectiveMainloopFwdSm80ILi4ELi1ELb0EN4cute5tupleIJNS5_1CILi128EEENS7_ILi96EEENS7_ILi64EEEEEELi64ENS_10bfloat16_tEfNS_4arch4Sm80ELb0ELb1ELb1ELb0ELb0ELb0ELb1ELb0EEENS1_21CollectiveEpilogueFwdINS6_IJS8_SA_S9_EEENS6_IJNS7_ILi1EEESI_SI_EEESC_SE_Li128ELb0ELb1ELb0ELb0EEENS1_19SingleTileSchedulerILb0ELb0ELb1ELi128EEEEEEEEEvNT_6ParamsE --------------------------
	.section	.text._ZN7cutlass13device_kernelIN5flash19enable_sm80_to_sm89INS1_16FlashAttnFwdSm80INS1_25CollectiveMainloopFwdSm80ILi4ELi1ELb0EN4cute5tupleIJNS5_1CILi128EEENS7_ILi96EEENS7_ILi64EEEEEELi64ENS_10bfloat16_tEfNS_4arch4Sm80ELb0ELb1ELb1ELb0ELb0ELb0ELb1ELb0EEENS1_21CollectiveEpilogueFwdINS6_IJS8_SA_S9_EEENS6_IJNS7_ILi1EEESI_SI_EEESC_SE_Li128ELb0ELb1ELb0ELb0EEENS1_19SingleTileSchedulerILb0ELb0ELb1ELi128EEEEEEEEEvNT_6ParamsE,"ax",@progbits
	.align	128
.text._ZN7cutlass13device_kernelIN5flash19enable_sm80_to_sm89INS1_16FlashAttnFwdSm80INS1_25CollectiveMainloopFwdSm80ILi4ELi1ELb0EN4cute5tupleIJNS5_1CILi128EEENS7_ILi96EEENS7_ILi64EEEEEELi64ENS_10bfloat16_tEfNS_4arch4Sm80ELb0ELb1ELb1ELb0ELb0ELb0ELb1ELb0EEENS1_21CollectiveEpilogueFwdINS6_IJS8_SA_S9_EEENS6_IJNS7_ILi1EEESI_SI_EEESC_SE_Li128ELb0ELb1ELb0ELb0EEENS1_19SingleTileSchedulerILb0ELb0ELb1ELi128EEEEEEEEEvNT_6ParamsE:
        .type           _ZN7cutlass13device_kernelIN5flash19enable_sm80_to_sm89INS1_16FlashAttnFwdSm80INS1_25CollectiveMainloopFwdSm80ILi4ELi1ELb0EN4cute5tupleIJNS5_1CILi128EEENS7_ILi96EEENS7_ILi64EEEEEELi64ENS_10bfloat16_tEfNS_4arch4Sm80ELb0ELb1ELb1ELb0ELb0ELb0ELb1ELb0EEENS1_21CollectiveEpilogueFwdINS6_IJS8_SA_S9_EEENS6_IJNS7_ILi1EEESI_SI_EEESC_SE_Li128ELb0ELb1ELb0ELb0EEENS1_19SingleTileSchedulerILb0ELb0ELb1ELi128EEEEEEEEEvNT_6ParamsE,@function
        .size           _ZN7cutlass13device_kernelIN5flash19enable_sm80_to_sm89INS1_16FlashAttnFwdSm80INS1_25CollectiveMainloopFwdSm80ILi4ELi1ELb0EN4cute5tupleIJNS5_1CILi128EEENS7_ILi96EEENS7_ILi64EEEEEELi64ENS_10bfloat16_tEfNS_4arch4Sm80ELb0ELb1ELb1ELb0ELb0ELb0ELb1ELb0EEENS1_21CollectiveEpilogueFwdINS6_IJS8_SA_S9_EEENS6_IJNS7_ILi1EEESI_SI_EEESC_SE_Li128ELb0ELb1ELb0ELb0EEENS1_19SingleTileSchedulerILb0ELb0ELb1ELi128EEEEEEEEEvNT_6ParamsE,(.L_x_12 - _ZN7cutlass13device_kernelIN5flash19enable_sm80_to_sm89INS1_16FlashAttnFwdSm80INS1_25CollectiveMainloopFwdSm80ILi4ELi1ELb0EN4cute5tupleIJNS5_1CILi128EEENS7_ILi96EEENS7_ILi64EEEEEELi64ENS_10bfloat16_tEfNS_4arch4Sm80ELb0ELb1ELb1ELb0ELb0ELb0ELb1ELb0EEENS1_21CollectiveEpilogueFwdINS6_IJS8_SA_S9_EEENS6_IJNS7_ILi1EEESI_SI_EEESC_SE_Li128ELb0ELb1ELb0ELb0EEENS1_19SingleTileSchedulerILb0ELb0ELb1ELi128EEEEEEEEEvNT_6ParamsE)
        .other          _ZN7cutlass13device_kernelIN5flash19enable_sm80_to_sm89INS1_16FlashAttnFwdSm80INS1_25CollectiveMainloopFwdSm80ILi4ELi1ELb0EN4cute5tupleIJNS5_1CILi128EEENS7_ILi96EEENS7_ILi64EEEEEELi64ENS_10bfloat16_tEfNS_4arch4Sm80ELb0ELb1ELb1ELb0ELb0ELb0ELb1ELb0EEENS1_21CollectiveEpilogueFwdINS6_IJS8_SA_S9_EEENS6_IJNS7_ILi1EEESI_SI_EEESC_SE_Li128ELb0ELb1ELb0ELb0EEENS1_19SingleTileSchedulerILb0ELb0ELb1ELi128EEEEEEEEEvNT_6ParamsE,@"STO_CUDA_ENTRY STV_DEFAULT"
_ZN7cutlass13device_kernelIN5flash19enable_sm80_to_sm89INS1_16FlashAttnFwdSm80INS1_25CollectiveMainloopFwdSm80ILi4ELi1ELb0EN4cute5tupleIJNS5_1CILi128EEENS7_ILi96EEENS7_ILi64EEEEEELi64ENS_10bfloat16_tEfNS_4arch4Sm80ELb0ELb1ELb1ELb0ELb0ELb0ELb1ELb0EEENS1_21CollectiveEpilogueFwdINS6_IJS8_SA_S9_EEENS6_IJNS7_ILi1EEESI_SI_EEESC_SE_Li128ELb0ELb1ELb0ELb0EEENS1_19SingleTileSchedulerILb0ELb0ELb1ELi128EEEEEEEEEvNT_6ParamsE:
[----:B------:R-:W-:Y:S01]  /*0000*/  LDC R1, c[0x0][0x28] ;  /* 0x00000a00ff017b82 */ /* 0x000fe20000000800 */
[----:B------:R-:W-:Y:S05]  /*0010*/  EXIT ;  /* 0x000000000000794d */ /* 0x000fea0003800000 */
.L_x_3:
        /* <DEDUP_REMOVED lines=14> */
.L_x_12:


//--------------------- .text._ZN7cutlass13device_kernelIN5flash19enable_sm80_to_sm89INS1_16FlashAttnFwdSm80INS1_25CollectiveMainloopFwdSm80ILi4ELi1ELb0EN4cute5tupleIJNS5_1CILi128EEENS7_ILi96EEENS7_ILi64EEEEEELi64ENS_10bfloat16_tEfNS_4arch4Sm80ELb0ELb1ELb1ELb1ELb0ELb0ELb1ELb0EEENS1_21CollectiveEpilogueFwdINS6_IJS8_SA_S9_EEENS6_IJNS7_ILi1EEESI_SI_EEESC_SE_Li128ELb1ELb1ELb0ELb0EEENS1_19SingleTileSchedulerILb1ELb0ELb1ELi128EEEEEEEEEvNT_6ParamsE --------------------------
	.section	.text._ZN7cutlass13device_kernelIN5flash19enable_sm80_to_sm89INS1_16FlashAttnFwdSm80INS1_25CollectiveMainloopFwdSm80ILi4ELi1ELb0EN4cute5tupleIJNS5_1CILi128EEENS7_ILi96EEENS7_ILi64EEEEEELi64ENS_10bfloat16_tEfNS_4arch4Sm80ELb0ELb1ELb1ELb1ELb0ELb0ELb1ELb0EEENS1_21CollectiveEpilogueFwdINS6_IJS8_SA_S9_EEENS6_IJNS7_ILi1EEESI_SI_EEESC_SE_Li128ELb1ELb1ELb0ELb0EEENS1_19SingleTileSchedulerILb1ELb0ELb1ELi128EEEEEEEEEvNT_6ParamsE,"ax",@progbits
	.align	128
.text._ZN7cutlass13device_kernelIN5flash19enable_sm80_to_sm89INS1_16FlashAttnFwdSm80INS1_25CollectiveMainloopFwdSm80ILi4ELi1ELb0EN4cute5tupleIJNS5_1CILi128EEENS7_ILi96EEENS7_ILi64EEEEEELi64ENS_10bfloat16_tEfNS_4arch4Sm80ELb0ELb1ELb1ELb1ELb0ELb0ELb1ELb0EEENS1_21CollectiveEpilogueFwdINS6_IJS8_SA_S9_EEENS6_IJNS7_ILi1EEESI_SI_EEESC_SE_Li128ELb1ELb1ELb0ELb0EEENS1_19SingleTileSchedulerILb1ELb0ELb1ELi128EEEEEEEEEvNT_6ParamsE:
        .type           _ZN7cutlass13device_kernelIN5flash19enable_sm80_to_sm89INS1_16FlashAttnFwdSm80INS1_25CollectiveMainloopFwdSm80ILi4ELi1ELb0EN4cute5tupleIJNS5_1CILi128EEENS7_ILi96EEENS7_ILi64EEEEEELi64ENS_10bfloat16_tEfNS_4arch4Sm80ELb0ELb1ELb1ELb1ELb0ELb0ELb1ELb0EEENS1_21CollectiveEpilogueFwdINS6_IJS8_SA_S9_EEENS6_IJNS7_ILi1EEESI_SI_EEESC_SE_Li128ELb1ELb1ELb0ELb0EEENS1_19SingleTileSchedulerILb1ELb0ELb1ELi128EEEEEEEEEvNT_6ParamsE,@function
        .size           _ZN7cutlass13device_kernelIN5flash19enable_sm80_to_sm89INS1_16FlashAttnFwdSm80INS1_25CollectiveMainloopFwdSm80ILi4ELi1ELb0EN4cute5tupleIJNS5_1CILi128EEENS7_ILi96EEENS7_ILi64EEEEEELi64ENS_10bfloat16_tEfNS_4arch4Sm80ELb0ELb1ELb1ELb1ELb0ELb0ELb1ELb0EEENS1_21CollectiveEpilogueFwdINS6_IJS8_SA_S9_EEENS6_IJNS7_ILi1EEESI_SI_EEESC_SE_Li128ELb1ELb1ELb0ELb0EEENS1_19SingleTileSchedulerILb1ELb0ELb1ELi128EEEEEEEEEvNT_6ParamsE,(.L_x_13 - _ZN7cutlass13device_kernelIN5flash19enable_sm80_to_sm89INS1_16FlashAttnFwdSm80INS1_25CollectiveMainloopFwdSm80ILi4ELi1ELb0EN4cute5tupleIJNS5_1CILi128EEENS7_ILi96EEENS7_ILi64EEEEEELi64ENS_10bfloat16_tEfNS_4arch4Sm80ELb0ELb1ELb1ELb1ELb0ELb0ELb1ELb0EEENS1_21CollectiveEpilogueFwdINS6_IJS8_SA_S9_EEENS6_IJNS7_ILi1EEESI_SI_EEESC_SE_Li128ELb1ELb1ELb0ELb0EEENS1_19SingleTileSchedulerILb1ELb0ELb1ELi128EEEEEEEEEvNT_6ParamsE)
        .other          _ZN7cutlass13device_kernelIN5flash19enable_sm80_to_sm89INS1_16FlashAttnFwdSm80INS1_25CollectiveMainloopFwdSm80ILi4ELi1ELb0EN4cute5tupleIJNS5_1CILi128EEENS7_ILi96EEENS7_ILi64EEEEEELi64ENS_10bfloat16_tEfNS_4arch4Sm80ELb0ELb1ELb1ELb1ELb0ELb0ELb1ELb0EEENS1_21CollectiveEpilogueFwdINS6_IJS8_SA_S9_EEENS6_IJNS7_ILi1EEESI_SI_EEESC_SE_Li128ELb1ELb1ELb0ELb0EEENS1_19SingleTileSchedulerILb1ELb0ELb1ELi128EEEEEEEEEvNT_6ParamsE,@"STO_CUDA_ENTRY STV_DEFAULT"
_ZN7cutlass13device_kernelIN5flash19enable_sm80_to_sm89INS1_16FlashAttnFwdSm80INS1_25CollectiveMainloopFwdSm80ILi4ELi1ELb0EN4cute5tupleIJNS5_1CILi128EEENS7_ILi96EEENS7_ILi64EEEEEELi64ENS_10bfloat16_tEfNS_4arch4Sm80ELb0ELb1ELb1ELb1ELb0ELb0ELb1ELb0EEENS1_21CollectiveEpilogueFwdINS6_IJS8_SA_S9_EEENS6_IJNS7_ILi1EEESI_SI_EEESC_SE_Li128ELb1ELb1ELb0ELb0EEENS1_19SingleTileSchedulerILb1ELb0ELb1ELi128EEEEEEEEEvNT_6ParamsE:
[----:B------:R-:W-:Y:S01]  /*0000*/  LDC R1, c[0x0][0x28] ;  /* 0x00000a00ff017b82 */ /* 0x000fe20000000800 */
[----:B------:R-:W-:Y:S05]  /*0010*/  EXIT ;  /* 0x000000000000794d */ /* 0x000fea0003800000 */
.L_x_4:
        /* <DEDUP_REMOVED lines=14> */
.L_x_13:


//--------------------- .text._ZN7cutlass13device_kernelIN5flash19enable_sm80_to_sm89INS1_16FlashAttnFwdSm80INS1_25CollectiveMainloopFwdSm80ILi4ELi1ELb0EN4cute5tupleIJNS5_1CILi128EEENS7_ILi96EEENS7_ILi64EEEEEELi64ENS_10bfloat16_tEfNS_4arch4Sm80ELb0ELb1ELb1ELb1ELb0ELb1ELb1ELb0EEENS1_21CollectiveEpilogueFwdINS6_IJS8_SA_S9_EEENS6_IJNS7_ILi1EEESI_SI_EEESC_SE_Li128ELb1ELb1ELb0ELb0EEENS1_19SingleTileSchedulerILb1ELb0ELb1ELi128EEEEEEEEEvNT_6ParamsE --------------------------
	.section	.text._ZN7cutlass13device_kernelIN5flash19enable_sm80_to_sm89INS1_16FlashAttnFwdSm80INS1_25CollectiveMainloopFwdSm80ILi4ELi1ELb0EN4cute5tupleIJNS5_1CILi128EEENS7_ILi96EEENS7_ILi64EEEEEELi64ENS_10bfloat16_tEfNS_4arch4Sm80ELb0ELb1ELb1ELb1ELb0ELb1ELb1ELb0EEENS1_21CollectiveEpilogueFwdINS6_IJS8_SA_S9_EEENS6_IJNS7_ILi1EEESI_SI_EEESC_SE_Li128ELb1ELb1ELb0ELb0EEENS1_19SingleTileSchedulerILb1ELb0ELb1ELi128EEEEEEEEEvNT_6ParamsE,"ax",@progbits
	.align	128
.text._ZN7cutlass13device_kernelIN5flash19enable_sm80_to_sm89INS1_16FlashAttnFwdSm80INS1_25CollectiveMainloopFwdSm80ILi4ELi1ELb0EN4cute5tupleIJNS5_1CILi128EEENS7_ILi96EEENS7_ILi64EEEEEELi64ENS_10bfloat16_tEfNS_4arch4Sm80ELb0ELb1ELb1ELb1ELb0ELb1ELb1ELb0EEENS1_21CollectiveEpilogueFwdINS6_IJS8_SA_S9_EEENS6_IJNS7_ILi1EEESI_SI_EEESC_SE_Li128ELb1ELb1ELb0ELb0EEENS1_19SingleTileSchedulerILb1ELb0ELb1ELi128EEEEEEEEEvNT_6ParamsE:
        .type           _ZN7cutlass13device_kernelIN5flash19enable_sm80_to_sm89INS1_16FlashAttnFwdSm80INS1_25CollectiveMainloopFwdSm80ILi4ELi1ELb0EN4cute5tupleIJNS5_1CILi128EEENS7_ILi96EEENS7_ILi64EEEEEELi64ENS_10bfloat16_tEfNS_4arch4Sm80ELb0ELb1ELb1ELb1ELb0ELb1ELb1ELb0EEENS1_21CollectiveEpilogueFwdINS6_IJS8_SA_S9_EEENS6_IJNS7_ILi1EEESI_SI_EEESC_SE_Li128ELb1ELb1ELb0ELb0EEENS1_19SingleTileSchedulerILb1ELb0ELb1ELi128EEEEEEEEEvNT_6ParamsE,@function
        .size           _ZN7cutlass13device_kernelIN5flash19enable_sm80_to_sm89INS1_16FlashAttnFwdSm80INS1_25CollectiveMainloopFwdSm80ILi4ELi1ELb0EN4cute5tupleIJNS5_1CILi128EEENS7_ILi96EEENS7_ILi64EEEEEELi64ENS_10bfloat16_tEfNS_4arch4Sm80ELb0ELb1ELb1ELb1ELb0ELb1ELb1ELb0EEENS1_21CollectiveEpilogueFwdINS6_IJS8_SA_S9_EEENS6_IJNS7_ILi1EEESI_SI_EEESC_SE_Li128ELb1ELb1ELb0ELb0EEENS1_19SingleTileSchedulerILb1ELb0ELb1ELi128EEEEEEEEEvNT_6ParamsE,(.L_x_14 - _ZN7cutlass13device_kernelIN5flash19enable_sm80_to_sm89INS1_16FlashAttnFwdSm80INS1_25CollectiveMainloopFwdSm80ILi4ELi1ELb0EN4cute5tupleIJNS5_1CILi128EEENS7_ILi96EEENS7_ILi64EEEEEELi64ENS_10bfloat16_tEfNS_4arch4Sm80ELb0ELb1ELb1ELb1ELb0ELb1ELb1ELb0EEENS1_21CollectiveEpilogueFwdINS6_IJS8_SA_S9_EEENS6_IJNS7_ILi1EEESI_SI_EEESC_SE_Li128ELb1ELb1ELb0ELb0EEENS1_19SingleTileSchedulerILb1ELb0ELb1ELi128EEEEEEEEEvNT_6ParamsE)
        .other          _ZN7cutlass13device_kernelIN5flash19enable_sm80_to_sm89INS1_16FlashAttnFwdSm80INS1_25CollectiveMainloopFwdSm80ILi4ELi1ELb0EN4cute5tupleIJNS5_1CILi128EEENS7_ILi96EEENS7_ILi64EEEEEELi64ENS_10bfloat16_tEfNS_4arch4Sm80ELb0ELb1ELb1ELb1ELb0ELb1ELb1ELb0EEENS1_21CollectiveEpilogueFwdINS6_IJS8_SA_S9_EEENS6_IJNS7_ILi1EEESI_SI_EEESC_SE_Li128ELb1ELb1ELb0ELb0EEENS1_19SingleTileSchedulerILb1ELb0ELb1ELi128EEEEEEEEEvNT_6ParamsE,@"STO_CUDA_ENTRY STV_DEFAULT"
_ZN7cutlass13device_kernelIN5flash19enable_sm80_to_sm89INS1_16FlashAttnFwdSm80INS1_25CollectiveMainloopFwdSm80ILi4ELi1ELb0EN4cute5tupleIJNS5_1CILi128EEENS7_ILi96EEENS7_ILi64EEEEEELi64ENS_10bfloat16_tEfNS_4arch4Sm80ELb0ELb1ELb1ELb1ELb0ELb1ELb1ELb0EEENS1_21CollectiveEpilogueFwdINS6_IJS8_SA_S9_EEENS6_IJNS7_ILi1EEESI_SI_EEESC_SE_Li128ELb1ELb1ELb0ELb0EEENS1_19SingleTileSchedulerILb1ELb0ELb1ELi128EEEEEEEEEvNT_6ParamsE:
[----:B------:R-:W-:Y:S01]  /*0000*/  LDC R1, c[0x0][0x28] ;  /* 0x00000a00ff017b82 */ /* 0x000fe20000000800 */
[----:B------:R-:W-:Y:S05]  /*0010*/  EXIT ;  /* 0x000000000000794d */ /* 0x000fea0003800000 */
.L_x_5:
        /* <DEDUP_REMOVED lines=14> */
.L_x_14:


//--------------------- .text._ZN7cutlass13device_kernelIN5flash19enable_sm80_to_sm89INS1_16FlashAttnFwdSm80INS1_25CollectiveMainloopFwdSm80ILi4ELi1ELb0EN4cute5tupleIJNS5_1CILi128EEENS7_ILi112EEENS7_ILi64EEEEEELi64ENS_10bfloat16_tEfNS_4arch4Sm80ELb1ELb0ELb1ELb0ELb0ELb0ELb1ELb0EEENS1_21CollectiveEpilogueFwdINS6_IJS8_SA_S9_EEENS6_IJNS7_ILi1EEESI_SI_EEESC_SE_Li128ELb0ELb1ELb0ELb0EEENS1_30DynamicPersistentTileSchedulerILi128ELi128ELb0ELb1ELb0EEEEEEEEEvNT_6ParamsE --------------------------
	.section	.text._ZN7cutlass13device_kernelIN5flash19enable_sm80_to_sm89INS1_16FlashAttnFwdSm80INS1_25CollectiveMainloopFwdSm80ILi4ELi1ELb0EN4cute5tupleIJNS5_1CILi128EEENS7_ILi112EEENS7_ILi64EEEEEELi64ENS_10bfloat16_tEfNS_4arch4Sm80ELb1ELb0ELb1ELb0ELb0ELb0ELb1ELb0EEENS1_21CollectiveEpilogueFwdINS6_IJS8_SA_S9_EEENS6_IJNS7_ILi1EEESI_SI_EEESC_SE_Li128ELb0ELb1ELb0ELb0EEENS1_30DynamicPersistentTileSchedulerILi128ELi128ELb0ELb1ELb0EEEEEEEEEvNT_6ParamsE,"ax",@progbits
	.align	128
.text._ZN7cutlass13device_kernelIN5flash19enable_sm80_to_sm89INS1_16FlashAttnFwdSm80INS1_25CollectiveMainloopFwdSm80ILi4ELi1ELb0EN4cute5tupleIJNS5_1CILi128EEENS7_ILi112EEENS7_ILi64EEEEEELi64ENS_10bfloat16_tEfNS_4arch4Sm80ELb1ELb0ELb1ELb0ELb0ELb0ELb1ELb0EEENS1_21CollectiveEpilogueFwdINS6_IJS8_SA_S9_EEENS6_IJNS7_ILi1EEESI_SI_EEESC_SE_Li128ELb0ELb1ELb0ELb0EEENS1_30DynamicPersistentTileSchedulerILi128ELi128ELb0ELb1ELb0EEEEEEEEEvNT_6ParamsE:
        .type           _ZN7cutlass13device_kernelIN5flash19enable_sm80_to_sm89INS1_16FlashAttnFwdSm80INS1_25CollectiveMainloopFwdSm80ILi4ELi1ELb0EN4cute5tupleIJNS5_1CILi128EEENS7_ILi112EEENS7_ILi64EEEEEELi64ENS_10bfloat16_tEfNS_4arch4Sm80ELb1ELb0ELb1ELb0ELb0ELb0ELb1ELb0EEENS1_21CollectiveEpilogueFwdINS6_IJS8_SA_S9_EEENS6_IJNS7_ILi1EEESI_SI_EEESC_SE_Li128ELb0ELb1ELb0ELb0EEENS1_30DynamicPersistentTileSchedulerILi128ELi128ELb0ELb1ELb0EEEEEEEEEvNT_6ParamsE,@function
        .size           _ZN7cutlass13device_kernelIN5flash19enable_sm80_to_sm89INS1_16FlashAttnFwdSm80INS1_25CollectiveMainloopFwdSm80ILi4ELi1ELb0EN4cute5tupleIJNS5_1CILi128EEENS7_ILi112EEENS7_ILi64EEEEEELi64ENS_10bfloat16_tEfNS_4arch4Sm80ELb1ELb0ELb1ELb0ELb0ELb0ELb1ELb0EEENS1_21CollectiveEpilogueFwdINS6_IJS8_SA_S9_EEENS6_IJNS7_ILi1EEESI_SI_EEESC_SE_Li128ELb0ELb1ELb0ELb0EEENS1_30DynamicPersistentTileSchedulerILi128ELi128ELb0ELb1ELb0EEEEEEEEEvNT_6ParamsE,(.L_x_15 - _ZN7cutlass13device_kernelIN5flash19enable_sm80_to_sm89INS1_16FlashAttnFwdSm80INS1_25CollectiveMainloopFwdSm80ILi4ELi1ELb0EN4cute5tupleIJNS5_1CILi128EEENS7_ILi112EEENS7_ILi64EEEEEELi64ENS_10bfloat16_tEfNS_4arch4Sm80ELb1ELb0ELb1ELb0ELb0ELb0ELb1ELb0EEENS1_21CollectiveEpilogueFwdINS6_IJS8_SA_S9_EEENS6_IJNS7_ILi1EEESI_SI_EEESC_SE_Li128ELb0ELb1ELb0ELb0EEENS1_30DynamicPersistentTileSchedulerILi128ELi128ELb0ELb1ELb0EEEEEEEEEvNT_6ParamsE)
        .other          _ZN7cutlass13device_kernelIN5flash19enable_sm80_to_sm89INS1_16FlashAttnFwdSm80INS1_25CollectiveMainloopFwdSm80ILi4ELi1ELb0EN4cute5tupleIJNS5_1CILi128EEENS7_ILi112EEENS7_ILi64EEEEEELi64ENS_10bfloat16_tEfNS_4arch4Sm80ELb1ELb0ELb1ELb0ELb0ELb0ELb1ELb0EEENS1_21CollectiveEpilogueFwdINS6_IJS8_SA_S9_EEENS6_IJNS7_ILi1EEESI_SI_EEESC_SE_Li128ELb0ELb1ELb0ELb0EEENS1_30DynamicPersistentTileSchedulerILi128ELi128ELb0ELb1ELb0EEEEEEEEEvNT_6ParamsE,@"STO_CUDA_ENTRY STV_DEFAULT"
_ZN7cutlass13device_kernelIN5flash19enable_sm80_to_sm89INS1_16FlashAttnFwdSm80INS1_25CollectiveMainloopFwdSm80ILi4ELi1ELb0EN4cute5tupleIJNS5_1CILi128EEENS7_ILi112EEENS7_ILi64EEEEEELi64ENS_10bfloat16_tEfNS_4arch4Sm80ELb1ELb0ELb1ELb0ELb0ELb0ELb1ELb0EEENS1_21CollectiveEpilogueFwdINS6_IJS8_SA_S9_EEENS6_IJNS7_ILi1EEESI_SI_EEESC_SE_Li128ELb0ELb1ELb0ELb0EEENS1_30DynamicPersistentTileSchedulerILi128ELi128ELb0ELb1ELb0EEEEEEEEEvNT_6ParamsE:
[----:B------:R-:W-:Y:S01]  /*0000*/  LDC R1, c[0x0][0x28] ;  /* 0x00000a00ff017b82 */ /* 0x000fe20000000800 */
[----:B------:R-:W-:Y:S05]  /*0010*/  EXIT ;  /* 0x000000000000794d */ /* 0x000fea0003800000 */
.L_x_6:
        /* <DEDUP_REMOVED lines=14> */
.L_x_15:


//--------------------- .text._ZN7cutlass13device_kernelIN5flash19enable_sm80_to_sm89INS1_16FlashAttnFwdSm80INS1_25CollectiveMainloopFwdSm80ILi4ELi1ELb0EN4cute5tupleIJNS5_1CILi128EEENS7_ILi112EEENS7_ILi64EEEEEELi64ENS_10bfloat16_tEfNS_4arch4Sm80ELb1ELb0ELb1ELb1ELb0ELb0ELb1ELb0EEENS1_21CollectiveEpilogueFwdINS6_IJS8_SA_S9_EEENS6_IJNS7_ILi1EEESI_SI_EEESC_SE_Li128ELb1ELb1ELb0ELb0EEENS1_19SingleTileSchedulerILb1ELb0ELb1ELi128EEEEEEEEEvNT_6ParamsE --------------------------
	.section	.text._ZN7cutlass13device_kernelIN5flash19enable_sm80_to_sm89INS1_16FlashAttnFwdSm80INS1_25CollectiveMainloopFwdSm80ILi4ELi1ELb0EN4cute5tupleIJNS5_1CILi128EEENS7_ILi112EEENS7_ILi64EEEEEELi64ENS_10bfloat16_tEfNS_4arch4Sm80ELb1ELb0ELb1ELb1ELb0ELb0ELb1ELb0EEENS1_21CollectiveEpilogueFwdINS6_IJS8_SA_S9_EEENS6_IJNS7_ILi1EEESI_SI_EEESC_SE_Li128ELb1ELb1ELb0ELb0EEENS1_19SingleTileSchedulerILb1ELb0ELb1ELi128EEEEEEEEEvNT_6ParamsE,"ax",@progbits
	.align	128
.text._ZN7cutlass13device_kernelIN5flash19enable_sm80_to_sm89INS1_16FlashAttnFwdSm80INS1_25CollectiveMainloopFwdSm80ILi4ELi1ELb0EN4cute5tupleIJNS5_1CILi128EEENS7_ILi112EEENS7_ILi64EEEEEELi64ENS_10bfloat16_tEfNS_4arch4Sm80ELb1ELb0ELb1ELb1ELb0ELb0ELb1ELb0EEENS1_21CollectiveEpilogueFwdINS6_IJS8_SA_S9_EEENS6_IJNS7_ILi1EEESI_SI_EEESC_SE_Li128ELb1ELb1ELb0ELb0EEENS1_19SingleTileSchedulerILb1ELb0ELb1ELi128EEEEEEEEEvNT_6ParamsE:
        .type           _ZN7cutlass13device_kernelIN5flash19enable_sm80_to_sm89INS1_16FlashAttnFwdSm80INS1_25CollectiveMainloopFwdSm80ILi4ELi1ELb0EN4cute5tupleIJNS5_1CILi128EEENS7_ILi112EEENS7_ILi64EEEEEELi64ENS_10bfloat16_tEfNS_4arch4Sm80ELb1ELb0ELb1ELb1ELb0ELb0ELb1ELb0EEENS1_21CollectiveEpilogueFwdINS6_IJS8_SA_S9_EEENS6_IJNS7_ILi1EEESI_SI_EEESC_SE_Li128ELb1ELb1ELb0ELb0EEENS1_19SingleTileSchedulerILb1ELb0ELb1ELi128EEEEEEEEEvNT_6ParamsE,@function
        .size           _ZN7cutlass13device_kernelIN5flash19enable_sm80_to_sm89INS1_16FlashAttnFwdSm80INS1_25CollectiveMainloopFwdSm80ILi4ELi1ELb0EN4cute5tupleIJNS5_1CILi128EEENS7_ILi112EEENS7_ILi64EEEEEELi64ENS_10bfloat16_tEfNS_4arch4Sm80ELb1ELb0ELb1ELb1ELb0ELb0ELb1ELb0EEENS1_21CollectiveEpilogueFwdINS6_IJS8_SA_S9_EEENS6_IJNS7_ILi1EEESI_SI_EEESC_SE_Li128ELb1ELb1ELb0ELb0EEENS1_19SingleTileSchedulerILb1ELb0ELb1ELi128EEEEEEEEEvNT_6ParamsE,(.L_x_16 - _ZN7cutlass13device_kernelIN5flash19enable_sm80_to_sm89INS1_16FlashAttnFwdSm80INS1_25CollectiveMainloopFwdSm80ILi4ELi1ELb0EN4cute5tupleIJNS5_1CILi128EEENS7_ILi112EEENS7_ILi64EEEEEELi64ENS_10bfloat16_tEfNS_4arch4Sm80ELb1ELb0ELb1ELb1ELb0ELb0ELb1ELb0EEENS1_21CollectiveEpilogueFwdINS6_IJS8_SA_S9_EEENS6_IJNS7_ILi1EEESI_SI_EEESC_SE_Li128ELb1ELb1ELb0ELb0EEENS1_19SingleTileSchedulerILb1ELb0ELb1ELi128EEEEEEEEEvNT_6ParamsE)
        .other          _ZN7cutlass13device_kernelIN5flash19enable_sm80_to_sm89INS1_16FlashAttnFwdSm80INS1_25CollectiveMainloopFwdSm80ILi4ELi1ELb0EN4cute5tupleIJNS5_1CILi128EEENS7_ILi112EEENS7_ILi64EEEEEELi64ENS_10bfloat16_tEfNS_4arch4Sm80ELb1ELb0ELb1ELb1ELb0ELb0ELb1ELb0EEENS1_21CollectiveEpilogueFwdINS6_IJS8_SA_S9_EEENS6_IJNS7_ILi1EEESI_SI_EEESC_SE_Li128ELb1ELb1ELb0ELb0EEENS1_19SingleTileSchedulerILb1ELb0ELb1ELi128EEEEEEEEEvNT_6ParamsE,@"STO_CUDA_ENTRY STV_DEFAULT"
_ZN7cutlass13device_kernelIN5flash19enable_sm80_to_sm89INS1_16FlashAttnFwdSm80INS1_25CollectiveMainloopFwdSm80ILi4ELi1ELb0EN4cute5tupleIJNS5_1CILi128EEENS7_ILi112EEENS7_ILi64EEEEEELi64ENS_10bfloat16_tEfNS_4arch4Sm80ELb1ELb0ELb1ELb1ELb0ELb0ELb1ELb0EEENS1_21CollectiveEpilogueFwdINS6_IJS8_SA_S9_EEENS6_IJNS7_ILi1EEESI_SI_EEESC_SE_Li128ELb1ELb1ELb0ELb0EEENS1_19SingleTileSchedulerILb1ELb0ELb1ELi128EEEEEEEEEvNT_6ParamsE:
[----:B------:R-:W-:Y:S01]  /*0000*/  LDC R1, c[0x0][0x28] ;  /* 0x00000a00ff017b82 */ /* 0x000fe20000000800 */
[----:B------:R-:W-:Y:S05]  /*0010*/  EXIT ;  /* 0x000000000000794d */ /* 0x000fea0003800000 */
.L_x_7:
        /* <DEDUP_REMOVED lines=14> */
.L_x_16:


//--------------------- .text._ZN7cutlass13device_kernelIN5flash19enable_sm80_to_sm89INS1_16FlashAttnFwdSm80INS1_25CollectiveMainloopFwdSm80ILi4ELi1ELb0EN4cute5tupleIJNS5_1CILi128EEENS7_ILi112EEENS7_ILi64EEEEEELi64ENS_10bfloat16_tEfNS_4arch4Sm80ELb1ELb0ELb1ELb1ELb0ELb1ELb1ELb0EEENS1_21CollectiveEpilogueFwdINS6_IJS8_SA_S9_EEENS6_IJNS7_ILi1EEESI_SI_EEESC_SE_Li128ELb1ELb1ELb0ELb0EEENS1_19SingleTileSchedulerILb1ELb0ELb1ELi128EEEEEEEEEvNT_6ParamsE --------------------------
	.section	.text._ZN7cutlass13device_kernelIN5flash19enable_sm80_to_sm89INS1_16FlashAttnFwdSm80INS1_25CollectiveMainloopFwdSm80ILi4ELi1ELb0EN4cute5tupleIJNS5_1CILi128EEENS7_ILi112EEENS7_ILi64EEEEEELi64ENS_10bfloat16_tEfNS_4arch4Sm80ELb1ELb0ELb1ELb1ELb0ELb1ELb1ELb0EEENS1_21CollectiveEpilogueFwdINS6_IJS8_SA_S9_EEENS6_IJNS7_ILi1EEESI_SI_EEESC_SE_Li128ELb1ELb1ELb0ELb0EEENS1_19SingleTileSchedulerILb1ELb0ELb1ELi128EEEEEEEEEvNT_6ParamsE,"ax",@progbits
	.align	128
.text._ZN7cutlass13device_kernelIN5flash19enable_sm80_to_sm89INS1_16FlashAttnFwdSm80INS1_25CollectiveMainloopFwdSm80ILi4ELi1ELb0EN4cute5tupleIJNS5_1CILi128EEENS7_ILi112EEENS7_ILi64EEEEEELi64ENS_10bfloat16_tEfNS_4arch4Sm80ELb1ELb0ELb1ELb1ELb0ELb1ELb1ELb0EEENS1_21CollectiveEpilogueFwdINS6_IJS8_SA_S9_EEENS6_IJNS7_ILi1EEESI_SI_EEESC_SE_Li128ELb1ELb1ELb0ELb0EEENS1_19SingleTileSchedulerILb1ELb0ELb1ELi128EEEEEEEEEvNT_6ParamsE:
        .type           _ZN7cutlass13device_kernelIN5flash19enable_sm80_to_sm89INS1_16FlashAttnFwdSm80INS1_25CollectiveMainloopFwdSm80ILi4ELi1ELb0EN4cute5tupleIJNS5_1CILi128EEENS7_ILi112EEENS7_ILi64EEEEEELi64ENS_10bfloat16_tEfNS_4arch4Sm80ELb1ELb0ELb1ELb1ELb0ELb1ELb1ELb0EEENS1_21CollectiveEpilogueFwdINS6_IJS8_SA_S9_EEENS6_IJNS7_ILi1EEESI_SI_EEESC_SE_Li128ELb1ELb1ELb0ELb0EEENS1_19SingleTileSchedulerILb1ELb0ELb1ELi128EEEEEEEEEvNT_6ParamsE,@function
        .size           _ZN7cutlass13device_kernelIN5flash19enable_sm80_to_sm89INS1_16FlashAttnFwdSm80INS1_25CollectiveMainloopFwdSm80ILi4ELi1ELb0EN4cute5tupleIJNS5_1CILi128EEENS7_ILi112EEENS7_ILi64EEEEEELi64ENS_10bfloat16_tEfNS_4arch4Sm80ELb1ELb0ELb1ELb1ELb0ELb1ELb1ELb0EEENS1_21CollectiveEpilogueFwdINS6_IJS8_SA_S9_EEENS6_IJNS7_ILi1EEESI_SI_EEESC_SE_Li128ELb1ELb1ELb0ELb0EEENS1_19SingleTileSchedulerILb1ELb0ELb1ELi128EEEEEEEEEvNT_6ParamsE,(.L_x_17 - _ZN7cutlass13device_kernelIN5flash19enable_sm80_to_sm89INS1_16FlashAttnFwdSm80INS1_25CollectiveMainloopFwdSm80ILi4ELi1ELb0EN4cute5tupleIJNS5_1CILi128EEENS7_ILi112EEENS7_ILi64EEEEEELi64ENS_10bfloat16_tEfNS_4arch4Sm80ELb1ELb0ELb1ELb1ELb0ELb1ELb1ELb0EEENS1_21CollectiveEpilogueFwdINS6_IJS8_SA_S9_EEENS6_IJNS7_ILi1EEESI_SI_EEESC_SE_Li128ELb1ELb1ELb0ELb0EEENS1_19SingleTileSchedulerILb1ELb0ELb1ELi128EEEEEEEEEvNT_6ParamsE)
        .other          _ZN7cutlass13device_kernelIN5flash19enable_sm80_to_sm89INS1_16FlashAttnFwdSm80INS1_25CollectiveMainloopFwdSm80ILi4ELi1ELb0EN4cute5tupleIJNS5_1CILi128EEENS7_ILi112EEENS7_ILi64EEEEEELi64ENS_10bfloat16_tEfNS_4arch4Sm80ELb1ELb0ELb1ELb1ELb0ELb1ELb1ELb0EEENS1_21CollectiveEpilogueFwdINS6_IJS8_SA_S9_EEENS6_IJNS7_ILi1EEESI_SI_EEESC_SE_Li128ELb1ELb1ELb0ELb0EEENS1_19SingleTileSchedulerILb1ELb0ELb1ELi128EEEEEEEEEvNT_6ParamsE,@"STO_CUDA_ENTRY STV_DEFAULT"
_ZN7cutlass13device_kernelIN5flash19enable_sm80_to_sm89INS1_16FlashAttnFwdSm80INS1_25CollectiveMainloopFwdSm80ILi4ELi1ELb0EN4cute5tupleIJNS5_1CILi128EEENS7_ILi112EEENS7_ILi64EEEEEELi64ENS_10bfloat16_tEfNS_4arch4Sm80ELb1ELb0ELb1ELb1ELb0ELb1ELb1ELb0EEENS1_21CollectiveEpilogueFwdINS6_IJS8_SA_S9_EEENS6_IJNS7_ILi1EEESI_SI_EEESC_SE_Li128ELb1ELb1ELb0ELb0EEENS1_19SingleTileSchedulerILb1ELb0ELb1ELi128EEEEEEEEEvNT_6ParamsE:
[----:B------:R-:W-:Y:S01]  /*0000*/  LDC R1, c[0x0][0x28] ;  /* 0x00000a00ff017b82 */ /* 0x000fe20000000800 */
[----:B------:R-:W-:Y:S05]  /*0010*/  EXIT ;  /* 0x000000000000794d */ /* 0x000fea0003800000 */
.L_x_8:
        /* <DEDUP_REMOVED lines=14> */
.L_x_17:


//--------------------- .nv.shared.reserved.0     --------------------------
	.section	.nv.shared.reserved.0,"aw",@nobits
	.weak		__nv_reservedSMEM_offset_0_alias
	.size		__nv_reservedSMEM_offset_0_alias, 0, 0
	.other		__nv_reservedSMEM_offset_0_alias,@"STO_CUDA_RESERVED_SHARED STV_DEFAULT"
__nv_reservedSMEM_offset_0_alias:
	.zero		0


//--------------------- .nv.global                --------------------------
	.section	.nv.global,"aw",@nobits
.nv.global:
	.type		_ZN73_INTERNAL_1f623742_37_flash_fwd_hdim64_bf16_softcap_sm80_cu_a7f3af4d_44424cute1_E,@object
	.size		_ZN73_INTERNAL_1f623742_37_flash_fwd_hdim64_bf16_softcap_sm80_cu_a7f3af4d_44424cute1_E,(_ZN73_INTERNAL_1f623742_37_flash_fwd_hdim64_bf16_softcap_sm80_cu_a7f3af4d_44424cuda3std3__45__cpo6cbeginE - _ZN73_INTERNAL_1f623742_37_flash_fwd_hdim64_bf16_softcap_sm80_cu_a7f3af4d_44424cute1_E)
_ZN73_INTERNAL_1f623742_37_flash_fwd_hdim64_bf16_softcap_sm80_cu_a7f3af4d_44424cute1_E:
	.zero		1
	.type		_ZN73_INTERNAL_1f623742_37_flash_fwd_hdim64_bf16_softcap_sm80_cu_a7f3af4d_44424cuda3std3__45__cpo6cbeginE,@object
	.size		_ZN73_INTERNAL_1f623742_37_flash_fwd_hdim64_bf16_softcap_sm80_cu_a7f3af4d_44424cuda3std3__45__cpo6cbeginE,(_ZN73_INTERNAL_1f623742_37_flash_fwd_hdim64_bf16_softcap_sm80_cu_a7f3af4d_44424cuda3std3__48in_placeE - _ZN73_INTERNAL_1f623742_37_flash_fwd_hdim64_bf16_softcap_sm80_cu_a7f3af4d_44424cuda3std3__45__cpo6cbeginE)
_ZN73_INTERNAL_1f623742_37_flash_fwd_hdim64_bf16_softcap_sm80_cu_a7f3af4d_44424cuda3std3__45__cpo6cbeginE:
	.zero		1
	.type		_ZN73_INTERNAL_1f623742_37_flash_fwd_hdim64_bf16_softcap_sm80_cu_a7f3af4d_44424cuda3std3__48in_placeE,@object
	.size		_ZN73_INTERNAL_1f623742_37_flash_fwd_hdim64_bf16_softcap_sm80_cu_a7f3af4d_44424cuda3std3__48in_placeE,(_ZN73_INTERNAL_1f623742_37_flash_fwd_hdim64_bf16_softcap_sm80_cu_a7f3af4d_44424cuda3std6ranges3__45__cpo9iter_moveE - _ZN73_INTERNAL_1f623742_37_flash_fwd_hdim64_bf16_softcap_sm80_cu_a7f3af4d_44424cuda3std3__48in_placeE)
_ZN73_INTERNAL_1f623742_37_flash_fwd_hdim64_bf16_softcap_sm80_cu_a7f3af4d_44424cuda3std3__48in_placeE:
	.zero		1
	.type		_ZN73_INTERNAL_1f623742_37_flash_fwd_hdim64_bf16_softcap_sm80_cu_a7f3af4d_44424cuda3std6ranges3__45__cpo9iter_moveE,@object
	.size		_ZN73_INTERNAL_1f623742_37_flash_fwd_hdim64_bf16_softcap_sm80_cu_a7f3af4d_44424cuda3std6ranges3__45__cpo9iter_moveE,(_ZN73_INTERNAL_1f623742_37_flash_fwd_hdim64_bf16_softcap_sm80_cu_a7f3af4d_44424cuda3std3__45__cpo5beginE - _ZN73_INTERNAL_1f623742_37_flash_fwd_hdim64_bf16_softcap_sm80_cu_a7f3af4d_44424cuda3std6ranges3__45__cpo9iter_moveE)
_ZN73_INTERNAL_1f623742_37_flash_fwd_hdim64_bf16_softcap_sm80_cu_a7f3af4d_44424cuda3std6ranges3__45__cpo9iter_moveE:
	.zero		1
	.type		_ZN73_INTERNAL_1f623742_37_flash_fwd_hdim64_bf16_softcap_sm80_cu_a7f3af4d_44424cuda3std3__45__cpo5beginE,@object
	.size		_ZN73_INTERNAL_1f623742_37_flash_fwd_hdim64_bf16_softcap_sm80_cu_a7f3af4d_44424cuda3std3__45__cpo5beginE,(_ZN73_INTERNAL_1f623742_37_flash_fwd_hdim64_bf16_softcap_sm80_cu_a7f3af4d_44424cuda3std3__475_GLOBAL__N__1f623742_37_flash_fwd_hdim64_bf16_softcap_sm80_cu_a7f3af4d_44426ignoreE - _ZN73_INTERNAL_1f623742_37_flash_fwd_hdim64_bf16_softcap_sm80_cu_a7f3af4d_44424cuda3std3__45__cpo5beginE)
_ZN73_INTERNAL_1f623742_37_flash_fwd_hdim64_bf16_softcap_sm80_cu_a7f3af4d_44424cuda3std3__45__cpo5beginE:
	.zero		1
	.type		_ZN73_INTERNAL_1f623742_37_flash_fwd_hdim64_bf16_softcap_sm80_cu_a7f3af4d_44424cuda3std3__475_GLOBAL__N__1f623742_37_flash_fwd_hdim64_bf16_softcap_sm80_cu_a7f3af4d_44426ignoreE,@object
	.size		_ZN73_INTERNAL_1f623742_37_flash_fwd_hdim64_bf16_softcap_sm80_cu_a7f3af4d_44424cuda3std3__475_GLOBAL__N__1f623742_37_flash_fwd_hdim64_bf16_softcap_sm80_cu_a7f3af4d_44426ignoreE,(_ZN73_INTERNAL_1f623742_37_flash_fwd_hdim64_bf16_softcap_sm80_cu_a7f3af4d_44424cute7productE - _ZN73_INTERNAL_1f623742_37_flash_fwd_hdim64_bf16_softcap_sm80_cu_a7f3af4d_44424cuda3std3__475_GLOBAL__N__1f623742_37_flash_fwd_hdim64_bf16_softcap_sm80_cu_a7f3af4d_44426ignoreE)
_ZN73_INTERNAL_1f623742_37_flash_fwd_hdim64_bf16_softcap_sm80_cu_a7f3af4d_44424cuda3std3__475_GLOBAL__N__1f623742_37_flash_fwd_hdim64_bf16_softcap_sm80_cu_a7f3af4d_44426ignoreE:
	.zero		1
	.type		_ZN73_INTERNAL_1f623742_37_flash_fwd_hdim64_bf16_softcap_sm80_cu_a7f3af4d_44424cute7productE,@object
	.size		_ZN73_INTERNAL_1f623742_37_flash_fwd_hdim64_bf16_softcap_sm80_cu_a7f3af4d_44424cute7productE,(_ZN73_INTERNAL_1f623742_37_flash_fwd_hdim64_bf16_softcap_sm80_cu_a7f3af4d_44424cuda3std3__45__cpo3endE - _ZN73_INTERNAL_1f623742_37_flash_fwd_hdim64_bf16_softcap_sm80_cu_a7f3af4d_44424cute7productE)
_ZN73_INTERNAL_1f623742_37_flash_fwd_hdim64_bf16_softcap_sm80_cu_a7f3af4d_44424cute7productE:
	.zero		1
	.type		_ZN73_INTERNAL_1f623742_37_flash_fwd_hdim64_bf16_softcap_sm80_cu_a7f3af4d_44424cuda3std3__45__cpo3endE,@object
	.size		_ZN73_INTERNAL_1f623742_37_flash_fwd_hdim64_bf16_softcap_sm80_cu_a7f3af4d_44424cuda3std3__45__cpo3endE,(_ZN73_INTERNAL_1f623742_37_flash_fwd_hdim64_bf16_softcap_sm80_cu_a7f3af4d_44424cuda3std3__419piecewise_constructE - _ZN73_INTERNAL_1f623742_37_flash_fwd_hdim64_bf16_softcap_sm80_cu_a7f3af4d_44424cuda3std3__45__cpo3endE)
_ZN73_INTERNAL_1f623742_37_flash_fwd_hdim64_bf16_softcap_sm80_cu_a7f3af4d_44424cuda3std3__45__cpo3endE:
	.zero		1
	.type		_ZN73_INTERNAL_1f623742_37_flash_fwd_hdim64_bf16_softcap_sm80_cu_a7f3af4d_44424cuda3std3__419piecewise_constructE,@object
	.size		_ZN73_INTERNAL_1f623742_37_flash_fwd_hdim64_bf16_softcap_sm80_cu_a7f3af4d_44424cuda3std3__419piecewise_constructE,(_ZN73_INTERNAL_1f623742_37_flash_fwd_hdim64_bf16_softcap_sm80_cu_a7f3af4d_44424cuda3std3__45__cpo4cendE - _ZN73_INTERNAL_1f623742_37_flash_fwd_hdim64_bf16_softcap_sm80_cu_a7f3af4d_44424cuda3std3__419piecewise_constructE)
_ZN73_INTERNAL_1f623742_37_flash_fwd_hdim64_bf16_softcap_sm80_cu_a7f3af4d_44424cuda3std3__419piecewise_constructE:
	.zero		1
	.type		_ZN73_INTERNAL_1f623742_37_flash_fwd_hdim64_bf16_softcap_sm80_cu_a7f3af4d_44424cuda3std3__45__cpo4cendE,@object
	.size		_ZN73_INTERNAL_1f623742_37_flash_fwd_hdim64_bf16_softcap_sm80_cu_a7f3af4d_44424cuda3std3__45__cpo4cendE,(_ZN73_INTERNAL_1f623742_37_flash_fwd_hdim64_bf16_softcap_sm80_cu_a7f3af4d_44424cuda3std6ranges3__45__cpo4swapE - _ZN73_INTERNAL_1f623742_37_flash_fwd_hdim64_bf16_softcap_sm80_cu_a7f3af4d_44424cuda3std3__45__cpo4cendE)
_ZN73_INTERNAL_1f623742_37_flash_fwd_hdim64_bf16_softcap_sm80_cu_a7f3af4d_44424cuda3std3__45__cpo4cendE:
	.zero		1
	.type		_ZN73_INTERNAL_1f623742_37_flash_fwd_hdim64_bf16_softcap_sm80_cu_a7f3af4d_44424cuda3std6ranges3__45__cpo4swapE,@object
	.size		_ZN73_INTERNAL_1f623742_37_flash_fwd_hdim64_bf16_softcap_sm80_cu_a7f3af4d_44424cuda3std6ranges3__45__cpo4swapE,(.L_7 - _ZN73_INTERNAL_1f623742_37_flash_fwd_hdim64_bf16_softcap_sm80_cu_a7f3af4d_44424cuda3std6ranges3__45__cpo4swapE)
_ZN73_INTERNAL_1f623742_37_flash_fwd_hdim64_bf16_softcap_sm80_cu_a7f3af4d_44424cuda3std6ranges3__45__cpo4swapE:
	.zero		1
.L_7:


//--------------------- .nv.constant0._ZN7cutlass13device_kernelIN5flash19enable_sm80_to_sm89INS1_16FlashAttnFwdSm80INS1_25CollectiveMainloopFwdSm80ILi4ELi1ELb0EN4cute5tupleIJNS5_1CILi128EEENS7_ILi112EEENS7_ILi64EEEEEELi64ENS_10bfloat16_tEfNS_4arch4Sm80ELb0ELb0ELb1ELb0ELb0ELb0ELb1ELb0EEENS1_21CollectiveEpilogueFwdINS6_IJS8_SA_S9_EEENS6_IJNS7_ILi1EEESI_SI_EEESC_SE_Li128ELb0ELb1ELb0ELb0EEENS1_19SingleTileSchedulerILb0ELb0ELb1ELi128EEEEEEEEEvNT_6ParamsE --------------------------
	.section	.nv.constant0._ZN7cutlass13device_kernelIN5flash19enable_sm80_to_sm89INS1_16FlashAttnFwdSm80INS1_25CollectiveMainloopFwdSm80ILi4ELi1ELb0EN4cute5tupleIJNS5_1CILi128EEENS7_ILi112EEENS7_ILi64EEEEEELi64ENS_10bfloat16_tEfNS_4arch4Sm80ELb0ELb0ELb1ELb0ELb0ELb0ELb1ELb0EEENS1_21CollectiveEpilogueFwdINS6_IJS8_SA_S9_EEENS6_IJNS7_ILi1EEESI_SI_EEESC_SE_Li128ELb0ELb1ELb0ELb0EEENS1_19SingleTileSchedulerILb0ELb0ELb1ELi128EEEEEEEEEvNT_6ParamsE,"a",@progbits
	.sectionflags	@""
	.align	4
.nv.constant0._ZN7cutlass13device_kernelIN5flash19enable_sm80_to_sm89INS1_16FlashAttnFwdSm80INS1_25CollectiveMainloopFwdSm80ILi4ELi1ELb0EN4cute5tupleIJNS5_1CILi128EEENS7_ILi112EEENS7_ILi64EEEEEELi64ENS_10bfloat16_tEfNS_4arch4Sm80ELb0ELb0ELb1ELb0ELb0ELb0ELb1ELb0EEENS1_21CollectiveEpilogueFwdINS6_IJS8_SA_S9_EEENS6_IJNS7_ILi1EEESI_SI_EEESC_SE_Li128ELb0ELb1ELb0ELb0EEENS1_19SingleTileSchedulerILb0ELb0ELb1ELi128EEEEEEEEEvNT_6ParamsE:
	.zero		1576


//--------------------- .nv.constant0._ZN7cutlass13device_kernelIN5flash19enable_sm80_to_sm89INS1_16FlashAttnFwdSm80INS1_25CollectiveMainloopFwdSm80ILi4ELi1ELb0EN4cute5tupleIJNS5_1CILi128EEENS7_ILi112EEENS7_ILi64EEEEEELi64ENS_10bfloat16_tEfNS_4arch4Sm80ELb0ELb0ELb1ELb1ELb0ELb0ELb1ELb0EEENS1_21CollectiveEpilogueFwdINS6_IJS8_SA_S9_EEENS6_IJNS7_ILi1EEESI_SI_EEESC_SE_Li128ELb1ELb1ELb0ELb0EEENS1_19SingleTileSchedulerILb1ELb0ELb1ELi128EEEEEEEEEvNT_6ParamsE --------------------------
	.section	.nv.constant0._ZN7cutlass13device_kernelIN5flash19enable_sm80_to_sm89INS1_16FlashAttnFwdSm80INS1_25CollectiveMainloopFwdSm80ILi4ELi1ELb0EN4cute5tupleIJNS5_1CILi128EEENS7_ILi112EEENS7_ILi64EEEEEELi64ENS_10bfloat16_tEfNS_4arch4Sm80ELb0ELb0ELb1ELb1ELb0ELb0ELb1ELb0EEENS1_21CollectiveEpilogueFwdINS6_IJS8_SA_S9_EEENS6_IJNS7_ILi1EEESI_SI_EEESC_SE_Li128ELb1ELb1ELb0ELb0EEENS1_19SingleTileSchedulerILb1ELb0ELb1ELi128EEEEEEEEEvNT_6ParamsE,"a",@progbits
	.sectionflags	@""
	.align	4
.nv.constant0._ZN7cutlass13device_kernelIN5flash19enable_sm80_to_sm89INS1_16FlashAttnFwdSm80INS1_25CollectiveMainloopFwdSm80ILi4ELi1ELb0EN4cute5tupleIJNS5_1CILi128EEENS7_ILi112EEENS7_ILi64EEEEEELi64ENS_10bfloat16_tEfNS_4arch4Sm80ELb0ELb0ELb1ELb1ELb0ELb0ELb1ELb0EEENS1_21CollectiveEpilogueFwdINS6_IJS8_SA_S9_EEENS6_IJNS7_ILi1EEESI_SI_EEESC_SE_Li128ELb1ELb1ELb0ELb0EEENS1_19SingleTileSchedulerILb1ELb0ELb1ELi128EEEEEEEEEvNT_6ParamsE:
	.zero		1576


//--------------------- .nv.constant0._ZN7cutlass13device_kernelIN5flash19enable_sm80_to_sm89INS1_16FlashAttnFwdSm80INS1_25CollectiveMainloopFwdSm80ILi4ELi1ELb0EN4cute5tupleIJNS5_1CILi128EEENS7_ILi112EEENS7_ILi64EEEEEELi64ENS_10bfloat16_tEfNS_4arch4Sm80ELb0ELb0ELb1ELb1ELb0ELb1ELb1ELb0EEENS1_21CollectiveEpilogueFwdINS6_IJS8_SA_S9_EEENS6_IJNS7_ILi1EEESI_SI_EEESC_SE_Li128ELb1ELb1ELb0ELb0EEENS1_19SingleTileSchedulerILb1ELb0ELb1ELi128EEEEEEEEEvNT_6ParamsE --------------------------
	.section	.nv.constant0._ZN7cutlass13device_kernelIN5flash19enable_sm80_to_sm89INS1_16FlashAttnFwdSm80INS1_25CollectiveMainloopFwdSm80ILi4ELi1ELb0EN4cute5tupleIJNS5_1CILi128EEENS7_ILi112EEENS7_ILi64EEEEEELi64ENS_10bfloat16_tEfNS_4arch4Sm80ELb0ELb0ELb1ELb1ELb0ELb1ELb1ELb0EEENS1_21CollectiveEpilogueFwdINS6_IJS8_SA_S9_EEENS6_IJNS7_ILi1EEESI_SI_EEESC_SE_Li128ELb1ELb1ELb0ELb0EEENS1_19SingleTileSchedulerILb1ELb0ELb1ELi128EEEEEEEEEvNT_6ParamsE,"a",@progbits
	.sectionflags	@""
	.align	4
.nv.constant0._ZN7cutlass13device_kernelIN5flash19enable_sm80_to_sm89INS1_16FlashAttnFwdSm80INS1_25CollectiveMainloopFwdSm80ILi4ELi1ELb0EN4cute5tupleIJNS5_1CILi128EEENS7_ILi112EEENS7_ILi64EEEEEELi64ENS_10bfloat16_tEfNS_4arch4Sm80ELb0ELb0ELb1ELb1ELb0ELb1ELb1ELb0EEENS1_21CollectiveEpilogueFwdINS6_IJS8_SA_S9_EEENS6_IJNS7_ILi1EEESI_SI_EEESC_SE_Li128ELb1ELb1ELb0ELb0EEENS1_19SingleTileSchedulerILb1ELb0ELb1ELi128EEEEEEEEEvNT_6ParamsE:
	.zero		1576


//--------------------- .nv.constant0._ZN7cutlass13device_kernelIN5flash19enable_sm80_to_sm89INS1_16FlashAttnFwdSm80INS1_25CollectiveMainloopFwdSm80ILi4ELi1ELb0EN4cute5tupleIJNS5_1CILi128EEENS7_ILi96EEENS7_ILi64EEEEEELi64ENS_10bfloat16_tEfNS_4arch4Sm80ELb0ELb1ELb1ELb0ELb0ELb0ELb1ELb0EEENS1_21CollectiveEpilogueFwdINS6_IJS8_SA_S9_EEENS6_IJNS7_ILi1EEESI_SI_EEESC_SE_Li128ELb0ELb1ELb0ELb0EEENS1_19SingleTileSchedulerILb0ELb0ELb1ELi128EEEEEEEEEvNT_6ParamsE --------------------------
	.section	.nv.constant0._ZN7cutlass13device_kernelIN5flash19enable_sm80_to_sm89INS1_16FlashAttnFwdSm80INS1_25CollectiveMainloopFwdSm80ILi4ELi1ELb0EN4cute5tupleIJNS5_1CILi128EEENS7_ILi96EEENS7_ILi64EEEEEELi64ENS_10bfloat16_tEfNS_4arch4Sm80ELb0ELb1ELb1ELb0ELb0ELb0ELb1ELb0EEENS1_21CollectiveEpilogueFwdINS6_IJS8_SA_S9_EEENS6_IJNS7_ILi1EEESI_SI_EEESC_SE_Li128ELb0ELb1ELb0ELb0EEENS1_19SingleTileSchedulerILb0ELb0ELb1ELi128EEEEEEEEEvNT_6ParamsE,"a",@progbits
	.sectionflags	@""
	.align	4
.nv.constant0._ZN7cutlass13device_kernelIN5flash19enable_sm80_to_sm89INS1_16FlashAttnFwdSm80INS1_25CollectiveMainloopFwdSm80ILi4ELi1ELb0EN4cute5tupleIJNS5_1CILi128EEENS7_ILi96EEENS7_ILi64EEEEEELi64ENS_10bfloat16_tEfNS_4arch4Sm80ELb0ELb1ELb1ELb0ELb0ELb0ELb1ELb0EEENS1_21CollectiveEpilogueFwdINS6_IJS8_SA_S9_EEENS6_IJNS7_ILi1EEESI_SI_EEESC_SE_Li128ELb0ELb1ELb0ELb0EEENS1_19SingleTileSchedulerILb0ELb0ELb1ELi128EEEEEEEEEvNT_6ParamsE:
	.zero		1576


//--------------------- .nv.constant0._ZN7cutlass13device_kernelIN5flash19enable_sm80_to_sm89INS1_16FlashAttnFwdSm80INS1_25CollectiveMainloopFwdSm80ILi4ELi1ELb0EN4cute5tupleIJNS5_1CILi128EEENS7_ILi96EEENS7_ILi64EEEEEELi64ENS_10bfloat16_tEfNS_4arch4Sm80ELb0ELb1ELb1ELb1ELb0ELb0ELb1ELb0EEENS1_21CollectiveEpilogueFwdINS6_IJS8_SA_S9_EEENS6_IJNS7_ILi1EEESI_SI_EEESC_SE_Li128ELb1ELb1ELb0ELb0EEENS1_19SingleTileSchedulerILb1ELb0ELb1ELi128EEEEEEEEEvNT_6ParamsE --------------------------
	.section	.nv.constant0._ZN7cutlass13device_kernelIN5flash19enable_sm80_to_sm89INS1_16FlashAttnFwdSm80INS1_25CollectiveMainloopFwdSm80ILi4ELi1ELb0EN4cute5tupleIJNS5_1CILi128EEENS7_ILi96EEENS7_ILi64EEEEEELi64ENS_10bfloat16_tEfNS_4arch4Sm80ELb0ELb1ELb1ELb1ELb0ELb0ELb1ELb0EEENS1_21CollectiveEpilogueFwdINS6_IJS8_SA_S9_EEENS6_IJNS7_ILi1EEESI_SI_EEESC_SE_Li128ELb1ELb1ELb0ELb0EEENS1_19SingleTileSchedulerILb1ELb0ELb1ELi128EEEEEEEEEvNT_6ParamsE,"a",@progbits
	.sectionflags	@""
	.align	4
.nv.constant0._ZN7cutlass13device_kernelIN5flash19enable_sm80_to_sm89INS1_16FlashAttnFwdSm80INS1_25CollectiveMainloopFwdSm80ILi4ELi1ELb0EN4cute5tupleIJNS5_1CILi128EEENS7_ILi96EEENS7_ILi64EEEEEELi64ENS_10bfloat16_tEfNS_4arch4Sm80ELb0ELb1ELb1ELb1ELb0ELb0ELb1ELb0EEENS1_21CollectiveEpilogueFwdINS6_IJS8_SA_S9_EEENS6_IJNS7_ILi1EEESI_SI_EEESC_SE_Li128ELb1ELb1ELb0ELb0EEENS1_19SingleTileSchedulerILb1ELb0ELb1ELi128EEEEEEEEEvNT_6ParamsE:
	.zero		1576


//--------------------- .nv.constant0._ZN7cutlass13device_kernelIN5flash19enable_sm80_to_sm89INS1_16FlashAttnFwdSm80INS1_25CollectiveMainloopFwdSm80ILi4ELi1ELb0EN4cute5tupleIJNS5_1CILi128EEENS7_ILi96EEENS7_ILi64EEEEEELi64ENS_10bfloat16_tEfNS_4arch4Sm80ELb0ELb1ELb1ELb1ELb0ELb1ELb1ELb0EEENS1_21CollectiveEpilogueFwdINS6_IJS8_SA_S9_EEENS6_IJNS7_ILi1EEESI_SI_EEESC_SE_Li128ELb1ELb1ELb0ELb0EEENS1_19SingleTileSchedulerILb1ELb0ELb1ELi128EEEEEEEEEvNT_6ParamsE --------------------------
	.section	.nv.constant0._ZN7cutlass13device_kernelIN5flash19enable_sm80_to_sm89INS1_16FlashAttnFwdSm80INS1_25CollectiveMainloopFwdSm80ILi4ELi1ELb0EN4cute5tupleIJNS5_1CILi128EEENS7_ILi96EEENS7_ILi64EEEEEELi64ENS_10bfloat16_tEfNS_4arch4Sm80ELb0ELb1ELb1ELb1ELb0ELb1ELb1ELb0EEENS1_21CollectiveEpilogueFwdINS6_IJS8_SA_S9_EEENS6_IJNS7_ILi1EEESI_SI_EEESC_SE_Li128ELb1ELb1ELb0ELb0EEENS1_19SingleTileSchedulerILb1ELb0ELb1ELi128EEEEEEEEEvNT_6ParamsE,"a",@progbits
	.sectionflags	@""
	.align	4
.nv.constant0._ZN7cutlass13device_kernelIN5flash19enable_sm80_to_sm89INS1_16FlashAttnFwdSm80INS1_25CollectiveMainloopFwdSm80ILi4ELi1ELb0EN4cute5tupleIJNS5_1CILi128EEENS7_ILi96EEENS7_ILi64EEEEEELi64ENS_10bfloat16_tEfNS_4arch4Sm80ELb0ELb1ELb1ELb1ELb0ELb1ELb1ELb0EEENS1_21CollectiveEpilogueFwdINS6_IJS8_SA_S9_EEENS6_IJNS7_ILi1EEESI_SI_EEESC_SE_Li128ELb1ELb1ELb0ELb0EEENS1_19SingleTileSchedulerILb1ELb0ELb1ELi128EEEEEEEEEvNT_6ParamsE:
	.zero		1576


//--------------------- .nv.constant0._ZN7cutlass13device_kernelIN5flash19enable_sm80_to_sm89INS1_16FlashAttnFwdSm80INS1_25CollectiveMainloopFwdSm80ILi4ELi1ELb0EN4cute5tupleIJNS5_1CILi128EEENS7_ILi112EEENS7_ILi64EEEEEELi64ENS_10bfloat16_tEfNS_4arch4Sm80ELb1ELb0ELb1ELb0ELb0ELb0ELb1ELb0EEENS1_21CollectiveEpilogueFwdINS6_IJS8_SA_S9_EEENS6_IJNS7_ILi1EEESI_SI_EEESC_SE_Li128ELb0ELb1ELb0ELb0EEENS1_30DynamicPersistentTileSchedulerILi128ELi128ELb0ELb1ELb0EEEEEEEEEvNT_6ParamsE --------------------------
	.section	.nv.constant0._ZN7cutlass13device_kernelIN5flash19enable_sm80_to_sm89INS1_16FlashAttnFwdSm80INS1_25CollectiveMainloopFwdSm80ILi4ELi1ELb0EN4cute5tupleIJNS5_1CILi128EEENS7_ILi112EEENS7_ILi64EEEEEELi64ENS_10bfloat16_tEfNS_4arch4Sm80ELb1ELb0ELb1ELb0ELb0ELb0ELb1ELb0EEENS1_21CollectiveEpilogueFwdINS6_IJS8_SA_S9_EEENS6_IJNS7_ILi1EEESI_SI_EEESC_SE_Li128ELb0ELb1ELb0ELb0EEENS1_30DynamicPersistentTileSchedulerILi128ELi128ELb0ELb1ELb0EEEEEEEEEvNT_6ParamsE,"a",@progbits
	.sectionflags	@""
	.align	4
.nv.constant0._ZN7cutlass13device_kernelIN5flash19enable_sm80_to_sm89INS1_16FlashAttnFwdSm80INS1_25CollectiveMainloopFwdSm80ILi4ELi1ELb0EN4cute5tupleIJNS5_1CILi128EEENS7_ILi112EEENS7_ILi64EEEEEELi64ENS_10bfloat16_tEfNS_4arch4Sm80ELb1ELb0ELb1ELb0ELb0ELb0ELb1ELb0EEENS1_21CollectiveEpilogueFwdINS6_IJS8_SA_S9_EEENS6_IJNS7_ILi1EEESI_SI_EEESC_SE_Li128ELb0ELb1ELb0ELb0EEENS1_30DynamicPersistentTileSchedulerILi128ELi128ELb0ELb1ELb0EEEEEEEEEvNT_6ParamsE:
	.zero		1592


//--------------------- .nv.constant0._ZN7cutlass13device_kernelIN5flash19enable_sm80_to_sm89INS1_16FlashAttnFwdSm80INS1_25CollectiveMainloopFwdSm80ILi4ELi1ELb0EN4cute5tupleIJNS5_1CILi128EEENS7_ILi112EEENS7_ILi64EEEEEELi64ENS_10bfloat16_tEfNS_4arch4Sm80ELb1ELb0ELb1ELb1ELb0ELb0ELb1ELb0EEENS1_21CollectiveEpilogueFwdINS6_IJS8_SA_S9_EEENS6_IJNS7_ILi1EEESI_SI_EEESC_SE_Li128ELb1ELb1ELb0ELb0EEENS1_19SingleTileSchedulerILb1ELb0ELb1ELi128EEEEEEEEEvNT_6ParamsE --------------------------
	.section	.nv.constant0._ZN7cutlass13device_kernelIN5flash19enable_sm80_to_sm89INS1_16FlashAttnFwdSm80INS1_25CollectiveMainloopFwdSm80ILi4ELi1ELb0EN4cute5tupleIJNS5_1CILi128EEENS7_ILi112EEENS7_ILi64EEEEEELi64ENS_10bfloat16_tEfNS_4arch4Sm80ELb1ELb0ELb1ELb1ELb0ELb0ELb1ELb0EEENS1_21CollectiveEpilogueFwdINS6_IJS8_SA_S9_EEENS6_IJNS7_ILi1EEESI_SI_EEESC_SE_Li128ELb1ELb1ELb0ELb0EEENS1_19SingleTileSchedulerILb1ELb0ELb1ELi128EEEEEEEEEvNT_6ParamsE,"a",@progbits
	.sectionflags	@""
	.align	4
.nv.constant0._ZN7cutlass13device_kernelIN5flash19enable_sm80_to_sm89INS1_16FlashAttnFwdSm80INS1_25CollectiveMainloopFwdSm80ILi4ELi1ELb0EN4cute5tupleIJNS5_1CILi128EEENS7_ILi112EEENS7_ILi64EEEEEELi64ENS_10bfloat16_tEfNS_4arch4Sm80ELb1ELb0ELb1ELb1ELb0ELb0ELb1ELb0EEENS1_21CollectiveEpilogueFwdINS6_IJS8_SA_S9_EEENS6_IJNS7_ILi1EEESI_SI_EEESC_SE_Li128ELb1ELb1ELb0ELb0EEENS1_19SingleTileSchedulerILb1ELb0ELb1ELi128EEEEEEEEEvNT_6ParamsE:
	.zero		1576


//--------------------- .nv.constant0._ZN7cutlass13device_kernelIN5flash19enable_sm80_to_sm89INS1_16FlashAttnFwdSm80INS1_25CollectiveMainloopFwdSm80ILi4ELi1ELb0EN4cute5tupleIJNS5_1CILi128EEENS7_ILi112EEENS7_ILi64EEEEEELi64ENS_10bfloat16_tEfNS_4arch4Sm80ELb1ELb0ELb1ELb1ELb0ELb1ELb1ELb0EEENS1_21CollectiveEpilogueFwdINS6_IJS8_SA_S9_EEENS6_IJNS7_ILi1EEESI_SI_EEESC_SE_Li128ELb1ELb1ELb0ELb0EEENS1_19SingleTileSchedulerILb1ELb0ELb1ELi128EEEEEEEEEvNT_6ParamsE --------------------------
	.section	.nv.constant0._ZN7cutlass13device_kernelIN5flash19enable_sm80_to_sm89INS1_16FlashAttnFwdSm80INS1_25CollectiveMainloopFwdSm80ILi4ELi1ELb0EN4cute5tupleIJNS5_1CILi128EEENS7_ILi112EEENS7_ILi64EEEEEELi64ENS_10bfloat16_tEfNS_4arch4Sm80ELb1ELb0ELb1ELb1ELb0ELb1ELb1ELb0EEENS1_21CollectiveEpilogueFwdINS6_IJS8_SA_S9_EEENS6_IJNS7_ILi1EEESI_SI_EEESC_SE_Li128ELb1ELb1ELb0ELb0EEENS1_19SingleTileSchedulerILb1ELb0ELb1ELi128EEEEEEEEEvNT_6ParamsE,"a",@progbits
	.sectionflags	@""
	.align	4
.nv.constant0._ZN7cutlass13device_kernelIN5flash19enable_sm80_to_sm89INS1_16FlashAttnFwdSm80INS1_25CollectiveMainloopFwdSm80ILi4ELi1ELb0EN4cute5tupleIJNS5_1CILi128EEENS7_ILi112EEENS7_ILi64EEEEEELi64ENS_10bfloat16_tEfNS_4arch4Sm80ELb1ELb0ELb1ELb1ELb0ELb1ELb1ELb0EEENS1_21CollectiveEpilogueFwdINS6_IJS8_SA_S9_EEENS6_IJNS7_ILi1EEESI_SI_EEESC_SE_Li128ELb1ELb1ELb0ELb0EEENS1_19SingleTileSchedulerILb1ELb0ELb1ELi128EEEEEEEEEvNT_6ParamsE:
	.zero		1576


//--------------------- SYMBOLS --------------------------

	.type		.nv.reservedSmem.offset0,@object
	.size		.nv.reservedSmem.offset0,0x4
